	.headerflags	@"EF_CUDA_TEXMODE_UNIFIED EF_CUDA_64BIT_ADDRESS EF_CUDA_SM86 EF_CUDA_VIRTUAL_SM(EF_CUDA_SM86)"
	.elftype	@"ET_EXEC"


//--------------------- .nv.info                  --------------------------
	.section	.nv.info,"",@"SHT_CUDA_INFO"
	.align	4


	//----- nvinfo : EIATTR_REGCOUNT
	.align		4
        /*0000*/ 	.byte	0x04, 0x2f
        /*0002*/ 	.short	(.L_1 - .L_0)
	.align		4
.L_0:
        /*0004*/ 	.word	index@(triton_mm)
        /*0008*/ 	.word	0x00000060


	//----- nvinfo : EIATTR_MAX_STACK_SIZE
	.align		4
.L_1:
        /*000c*/ 	.byte	0x04, 0x23
        /*000e*/ 	.short	(.L_3 - .L_2)
	.align		4
.L_2:
        /*0010*/ 	.word	index@(triton_mm)
        /*0014*/ 	.word	0x00000000


	//----- nvinfo : EIATTR_MIN_STACK_SIZE
	.align		4
.L_3:
        /*0018*/ 	.byte	0x04, 0x12
        /*001a*/ 	.short	(.L_5 - .L_4)
	.align		4
.L_4:
        /*001c*/ 	.word	index@(triton_mm)
        /*0020*/ 	.word	0x00000000


	//----- nvinfo : EIATTR_FRAME_SIZE
	.align		4
.L_5:
        /*0024*/ 	.byte	0x04, 0x11
        /*0026*/ 	.short	(.L_7 - .L_6)
	.align		4
.L_6:
        /*0028*/ 	.word	index@(triton_mm)
        /*002c*/ 	.word	0x00000000
.L_7:


//--------------------- .nv.info.triton_mm        --------------------------
	.section	.nv.info.triton_mm,"",@"SHT_CUDA_INFO"
	.align	4


	//----- nvinfo : EIATTR_CUDA_API_VERSION
	.align		4
        /*0000*/ 	.byte	0x04, 0x37
        /*0002*/ 	.short	(.L_9 - .L_8)
.L_8:
        /*0004*/ 	.word	0x0000007b


	//----- nvinfo : EIATTR_SW2861232_WAR
	.align		4
.L_9:
        /*0008*/ 	.byte	0x01, 0x35
	.zero		2


	//----- nvinfo : EIATTR_PARAM_CBANK
	.align		4
        /*000c*/ 	.byte	0x04, 0x0a
        /*000e*/ 	.short	(.L_11 - .L_10)
	.align		4
.L_10:
        /*0010*/ 	.word	index@(.nv.constant0.triton_mm)
        /*0014*/ 	.short	0x0160
        /*0016*/ 	.short	0x001c


	//----- nvinfo : EIATTR_CBANK_PARAM_SIZE
	.align		4
.L_11:
        /*0018*/ 	.byte	0x03, 0x19
        /*001a*/ 	.short	0x001c


	//----- nvinfo : EIATTR_KPARAM_INFO
	.align		4
        /*001c*/ 	.byte	0x04, 0x17
        /*001e*/ 	.short	(.L_13 - .L_12)
.L_12:
        /*0020*/ 	.word	0x00000000
        /*0024*/ 	.short	0x0003
        /*0026*/ 	.short	0x0018
        /*0028*/ 	.byte	0x00, 0xf0, 0x11, 0x00


	//----- nvinfo : EIATTR_KPARAM_INFO
	.align		4
.L_13:
        /*002c*/ 	.byte	0x04, 0x17
        /*002e*/ 	.short	(.L_15 - .L_14)
.L_14:
        /*0030*/ 	.word	0x00000000
        /*0034*/ 	.short	0x0002
        /*0036*/ 	.short	0x0010
        /*0038*/ 	.byte	0x00, 0xf0, 0x21, 0x00


	//----- nvinfo : EIATTR_KPARAM_INFO
	.align		4
.L_15:
        /*003c*/ 	.byte	0x04, 0x17
        /*003e*/ 	.short	(.L_17 - .L_16)
.L_16:
        /*0040*/ 	.word	0x00000000
        /*0044*/ 	.short	0x0001
        /*0046*/ 	.short	0x0008
        /*0048*/ 	.byte	0x00, 0xf0, 0x21, 0x00


	//----- nvinfo : EIATTR_KPARAM_INFO
	.align		4
.L_17:
        /*004c*/ 	.byte	0x04, 0x17
        /*004e*/ 	.short	(.L_19 - .L_18)
.L_18:
        /*0050*/ 	.word	0x00000000
        /*0054*/ 	.short	0x0000
        /*0056*/ 	.short	0x0000
        /*0058*/ 	.byte	0x00, 0xf0, 0x21, 0x00


	//----- nvinfo : EIATTR_MAXREG_COUNT
	.align		4
.L_19:
        /*005c*/ 	.byte	0x03, 0x1b
        /*005e*/ 	.short	0x00ff


	//----- nvinfo : EIATTR_EXIT_INSTR_OFFSETS
	.align		4
        /*0060*/ 	.byte	0x04, 0x1c
        /*0062*/ 	.short	(.L_21 - .L_20)


	//   ....[0]....
.L_20:
        /*0064*/ 	.word	0x00000040


	//   ....[1]....
        /*0068*/ 	.word	0x00006670


	//   ....[2]....
        /*006c*/ 	.word	0x000066c0


	//----- nvinfo : EIATTR_MAX_THREADS
	.align		4
.L_21:
        /*0070*/ 	.byte	0x04, 0x05
        /*0072*/ 	.short	(.L_23 - .L_22)
.L_22:
        /*0074*/ 	.word	0x00000080
        /*0078*/ 	.word	0x00000001
        /*007c*/ 	.word	0x00000001
.L_23:


//--------------------- .nv.rel.action            --------------------------
	.section	.nv.rel.action,"",@"SHT_CUDA_RELOCINFO"
	.align	8
	.sectionentsize	8
        /*0000*/ 	.byte	0x73, 0x00, 0x00, 0x00, 0x00, 0x00, 0x00, 0x00, 0x00, 0x00, 0x00, 0x11, 0x25, 0x00, 0x05, 0x36


//--------------------- .nv.constant0.triton_mm   --------------------------
	.section	.nv.constant0.triton_mm,"a",@progbits
	.align	4
.nv.constant0.triton_mm:
	.zero		380


//--------------------- .text.triton_mm           --------------------------
	.section	.text.triton_mm,"ax",@progbits
	.sectionflags	@"SHF_BARRIERS=1"
	.sectioninfo	@"SHI_REGISTERS=96"
	.align	128
        .global         triton_mm
        .type           triton_mm,@function
        .size           triton_mm,(.L_x_3 - triton_mm)
        .other          triton_mm,@"STO_CUDA_ENTRY STV_DEFAULT"
triton_mm:
.text.triton_mm:
[----:B------:R-:W-:-:S02]  /*0000*/  MOV R1, c[0x0][0x28] ;  /* 0x00000a0000017a02 */ /* 0x000fc40000000f00 */
[----:B------:R-:W-:-:S05]  /*0010*/  MOV R10, c[0x0][0x178] ;  /* 0x00005e00000a7a02 */ /* 0x000fca0000000f00 */
[----:B------:R-:W-:-:S05]  /*0020*/  IMAD R0, R10, 0x2260, RZ ;  /* 0x000022600a007824 */ /* 0x000fca00078e02ff */
[----:B------:R-:W-:-:S13]  /*0030*/  ISETP.NE.AND P0, PT, R0, RZ, PT ;  /* 0x000000ff0000720c */ /* 0x000fda0003f05270 */
[----:B------:R-:W-:Y:S05]  /*0040*/  @!P0 EXIT ;  /* 0x000000000000894d */ /* 0x000fea0003800000 */
[----:B------:R-:W1:Y:S01]  /*0050*/  S2R R8, SR_CTAID.X ;  /* 0x0000000000087919 */ /* 0x000e620000002500 */
[----:B------:R-:W-:Y:S01]  /*0060*/  IMAD R10, R10, 0x32, RZ ;  /* 0x000000320a0a7824 */ /* 0x000fe200078e02ff */
[----:B------:R-:W-:-:S04]  /*0070*/  ULDC.64 UR4, c[0x0][0x118] ;  /* 0x0000460000047ab9 */ /* 0x000fc80000000a00 */
[----:B------:R-:W-:-:S04]  /*0080*/  IADD3 R0, R10, 0x1f, RZ ;  /* 0x0000001f0a007810 */ /* 0x000fc80007ffe0ff */
[----:B------:R-:W-:-:S04]  /*0090*/  SHF.R.S32.HI R3, RZ, 0x1f, R0 ;  /* 0x0000001fff037819 */ /* 0x000fc80000011400 */
[----:B------:R-:W-:Y:S01]  /*00a0*/  LEA.HI R3, R3, R0, RZ, 0x5 ;  /* 0x0000000003037211 */ /* 0x000fe200078f28ff */
[C---:B-1----:R-:W-:Y:S01]  /*00b0*/  IMAD.HI R2, R8.reuse, 0x2aaaaaab, RZ ;  /* 0x2aaaaaab08027827 */ /* 0x042fe200078e02ff */
[----:B------:R-:W-:Y:S02]  /*00c0*/  IABS R9, R8 ;  /* 0x0000000800097213 */ /* 0x000fe40000000000 */
[----:B------:R-:W-:Y:S02]  /*00d0*/  ISETP.GE.AND P1, PT, R8, RZ, PT ;  /* 0x000000ff0800720c */ /* 0x000fe40003f26270 */
[----:B------:R-:W-:-:S04]  /*00e0*/  SHF.R.U32.HI R5, RZ, 0x1f, R2 ;  /* 0x0000001fff057819 */ /* 0x000fc80000011602 */
[----:B------:R-:W-:-:S04]  /*00f0*/  LEA.HI.SX32 R5, R2, R5, 0x1d ;  /* 0x0000000502057211 */ /* 0x000fc800078feaff */
[C---:B------:R-:W-:Y:S01]  /*0100*/  SHF.L.U32 R0, R5.reuse, 0x3, RZ ;  /* 0x0000000305007819 */ /* 0x040fe200000006ff */
[----:B------:R-:W-:-:S03]  /*0110*/  IMAD R13, R5, -0x30, R8 ;  /* 0xffffffd0050d7824 */ /* 0x000fc600078e0208 */
[----:B------:R-:W-:Y:S02]  /*0120*/  LEA.HI.SX32 R3, R3, -R0, 0x1b ;  /* 0x8000000003037211 */ /* 0x000fe400078fdaff */
[----:B------:R-:W-:Y:S02]  /*0130*/  IABS R8, R13 ;  /* 0x0000000d00087213 */ /* 0x000fe40000000000 */
[----:B------:R-:W-:-:S04]  /*0140*/  IMNMX R4, R3, 0x8, PT ;  /* 0x0000000803047817 */ /* 0x000fc80003800200 */
[-C--:B------:R-:W-:Y:S02]  /*0150*/  IABS R15, R4.reuse ;  /* 0x00000004000f7213 */ /* 0x080fe40000000000 */
[-C--:B------:R-:W-:Y:S02]  /*0160*/  IABS R11, R4.reuse ;  /* 0x00000004000b7213 */ /* 0x080fe40000000000 */
[----:B------:R-:W1:Y:S01]  /*0170*/  I2F.RP R6, R15 ;  /* 0x0000000f00067306 */ /* 0x000e620000209400 */
[----:B------:R-:W-:Y:S02]  /*0180*/  LOP3.LUT R5, RZ, R4, RZ, 0x33, !PT ;  /* 0x00000004ff057212 */ /* 0x000fe400078e33ff */
[----:B------:R-:W-:-:S05]  /*0190*/  IADD3 R17, RZ, -R11, RZ ;  /* 0x8000000bff117210 */ /* 0x000fca0007ffe0ff */
[----:B-1----:R-:W1:Y:S02]  /*01a0*/  MUFU.RCP R6, R6 ;  /* 0x0000000600067308 */ /* 0x002e640000001000 */
[----:B-1----:R-:W-:-:S06]  /*01b0*/  IADD3 R2, R6, 0xffffffe, RZ ;  /* 0x0ffffffe06027810 */ /* 0x002fcc0007ffe0ff */
[----:B------:R1:W2:Y:S02]  /*01c0*/  F2I.FTZ.U32.TRUNC.NTZ R3, R2 ;  /* 0x0000000200037305 */ /* 0x0002a4000021f000 */
[----:B-1----:R-:W-:Y:S02]  /*01d0*/  MOV R2, RZ ;  /* 0x000000ff00027202 */ /* 0x002fe40000000f00 */
[----:B--2---:R-:W-:-:S05]  /*01e0*/  IADD3 R12, RZ, -R3, RZ ;  /* 0x80000003ff0c7210 */ /* 0x004fca0007ffe0ff */
[----:B------:R-:W-:Y:S01]  /*01f0*/  IMAD R7, R12, R15, RZ ;  /* 0x0000000f0c077224 */ /* 0x000fe200078e02ff */
[----:B------:R-:W-:-:S03]  /*0200*/  IABS R12, R10 ;  /* 0x0000000a000c7213 */ /* 0x000fc60000000000 */
[----:B------:R-:W-:Y:S01]  /*0210*/  IMAD.HI.U32 R7, R3, R7, R2 ;  /* 0x0000000703077227 */ /* 0x000fe200078e0002 */
[----:B------:R-:W-:Y:S02]  /*0220*/  MOV R3, R9 ;  /* 0x0000000900037202 */ /* 0x000fe40000000f00 */
[----:B------:R-:W-:Y:S01]  /*0230*/  MOV R11, R12 ;  /* 0x0000000c000b7202 */ /* 0x000fe20000000f00 */
[----:B------:R-:W1:Y:S02]  /*0240*/  S2R R9, SR_TID.X ;  /* 0x0000000000097919 */ /* 0x000e640000002100 */
[----:B------:R-:W-:Y:S01]  /*0250*/  IMAD.HI.U32 R2, R7, R3, RZ ;  /* 0x0000000307027227 */ /* 0x000fe200078e00ff */
[----:B------:R-:W2:Y:S03]  /*0260*/  I2F.RP R6, R11 ;  /* 0x0000000b00067306 */ /* 0x000ea60000209400 */
[----:B------:R-:W-:-:S05]  /*0270*/  IMAD R2, R2, R17, R3 ;  /* 0x0000001102027224 */ /* 0x000fca00078e0203 */
[----:B------:R-:W-:Y:S01]  /*0280*/  ISETP.GT.U32.AND P0, PT, R15, R2, PT ;  /* 0x000000020f00720c */ /* 0x000fe20003f04070 */
[----:B--2---:R-:W2:-:S12]  /*0290*/  MUFU.RCP R6, R6 ;  /* 0x0000000600067308 */ /* 0x004e980000001000 */
[----:B------:R-:W-:Y:S02]  /*02a0*/  @!P0 IADD3 R2, R2, -R15, RZ ;  /* 0x8000000f02028210 */ /* 0x000fe40007ffe0ff */
[----:B-1----:R-:W-:Y:S02]  /*02b0*/  SHF.L.U32 R24, R9, 0x2, RZ ;  /* 0x0000000209187819 */ /* 0x002fe400000006ff */
[----:B------:R-:W-:Y:S02]  /*02c0*/  ISETP.GT.U32.AND P0, PT, R15, R2, PT ;  /* 0x000000020f00720c */ /* 0x000fe40003f04070 */
[----:B------:R-:W-:-:S04]  /*02d0*/  SHF.R.U32.HI R93, RZ, 0x3, R9 ;  /* 0x00000003ff5d7819 */ /* 0x000fc80000011609 */
[----:B------:R-:W-:Y:S02]  /*02e0*/  SGXT.U32 R93, R93, 0x4 ;  /* 0x000000045d5d781a */ /* 0x000fe40000000000 */
[----:B--2---:R-:W-:Y:S01]  /*02f0*/  IADD3 R3, R6, 0xffffffe, RZ ;  /* 0x0ffffffe06037810 */ /* 0x004fe20007ffe0ff */
[----:B------:R-:W-:-:S04]  /*0300*/  IMAD.HI.U32 R6, R7, R8, RZ ;  /* 0x0000000807067227 */ /* 0x000fc800078e00ff */
[----:B------:R-:W-:Y:S01]  /*0310*/  @!P0 IADD3 R2, R2, -R15, RZ ;  /* 0x8000000f02028210 */ /* 0x000fe20007ffe0ff */
[----:B------:R-:W1:Y:S01]  /*0320*/  F2I.FTZ.U32.TRUNC.NTZ R3, R3 ;  /* 0x0000000300037305 */ /* 0x000e62000021f000 */
[----:B------:R-:W-:Y:S01]  /*0330*/  IMAD R8, R6, R17, R8 ;  /* 0x0000001106087224 */ /* 0x000fe200078e0208 */
[----:B------:R-:W-:Y:S02]  /*0340*/  ISETP.NE.AND P0, PT, R4, RZ, PT ;  /* 0x000000ff0400720c */ /* 0x000fe40003f05270 */
[----:B------:R-:W-:Y:S02]  /*0350*/  @!P1 IADD3 R2, -R2, RZ, RZ ;  /* 0x000000ff02029210 */ /* 0x000fe40007ffe1ff */
[----:B------:R-:W-:Y:S02]  /*0360*/  ISETP.GT.U32.AND P2, PT, R15, R8, PT ;  /* 0x000000080f00720c */ /* 0x000fe40003f44070 */
[----:B------:R-:W-:Y:S02]  /*0370*/  SEL R7, R5, R2, !P0 ;  /* 0x0000000205077207 */ /* 0x000fe40004000000 */
[----:B------:R-:W-:-:S02]  /*0380*/  SHF.R.U32.HI R2, RZ, 0x5, R9 ;  /* 0x00000005ff027819 */ /* 0x000fc40000011609 */
[----:B------:R-:W-:Y:S02]  /*0390*/  IADD3 R0, R0, R7, RZ ;  /* 0x0000000700007210 */ /* 0x000fe40007ffe0ff */
[----:B------:R-:W-:Y:S02]  /*03a0*/  LOP3.LUT R4, R13, R4, RZ, 0x3c, !PT ;  /* 0x000000040d047212 */ /* 0x000fe400078e3cff */
[----:B-1----:R-:W-:Y:S02]  /*03b0*/  IADD3 R12, RZ, -R3, RZ ;  /* 0x80000003ff0c7210 */ /* 0x002fe40007ffe0ff */
[----:B------:R-:W-:Y:S02]  /*03c0*/  SGXT.U32 R13, R2, 0x2 ;  /* 0x00000002020d781a */ /* 0x000fe40000000000 */
[----:B------:R-:W-:Y:S01]  /*03d0*/  SHF.L.U32 R0, R0, 0x5, RZ ;  /* 0x0000000500007819 */ /* 0x000fe200000006ff */
[----:B------:R-:W-:Y:S01]  /*03e0*/  IMAD R7, R12, R11, RZ ;  /* 0x0000000b0c077224 */ /* 0x000fe200078e02ff */
[----:B------:R-:W-:-:S02]  /*03f0*/  MOV R2, RZ ;  /* 0x000000ff00027202 */ /* 0x000fc40000000f00 */
[----:B------:R-:W-:Y:S02]  /*0400*/  LOP3.LUT R20, R0, R13, RZ, 0xfc, !PT ;  /* 0x0000000d00147212 */ /* 0x000fe400078efcff */
[----:B------:R-:W-:Y:S01]  /*0410*/  @!P2 IADD3 R8, R8, -R15, RZ ;  /* 0x8000000f0808a210 */ /* 0x000fe20007ffe0ff */
[----:B------:R-:W-:Y:S01]  /*0420*/  IMAD.HI.U32 R2, R3, R7, R2 ;  /* 0x0000000703027227 */ /* 0x000fe200078e0002 */
[----:B------:R-:W-:Y:S02]  /*0430*/  ISETP.GE.AND P3, PT, R4, RZ, PT ;  /* 0x000000ff0400720c */ /* 0x000fe40003f66270 */
[----:B------:R-:W-:Y:S02]  /*0440*/  IABS R12, R10 ;  /* 0x0000000a000c7213 */ /* 0x000fe40000000000 */
[----:B------:R-:W-:Y:S02]  /*0450*/  IABS R4, R20 ;  /* 0x0000001400047213 */ /* 0x000fe40000000000 */
[----:B------:R-:W-:-:S02]  /*0460*/  ISETP.GE.U32.AND P1, PT, R8, R15, PT ;  /* 0x0000000f0800720c */ /* 0x000fc40003f26070 */
[----:B------:R-:W-:Y:S01]  /*0470*/  IADD3 R7, RZ, -R12, RZ ;  /* 0x8000000cff077210 */ /* 0x000fe20007ffe0ff */
[----:B------:R-:W-:Y:S01]  /*0480*/  IMAD.HI.U32 R3, R2, R4, RZ ;  /* 0x0000000402037227 */ /* 0x000fe200078e00ff */
[----:B------:R-:W-:Y:S02]  /*0490*/  @!P2 IADD3 R6, R6, 0x1, RZ ;  /* 0x000000010606a810 */ /* 0x000fe40007ffe0ff */
[C-C-:B------:R-:W-:Y:S01]  /*04a0*/  LOP3.LUT R21, R0.reuse, 0x8, R13.reuse, 0xfe, !PT ;  /* 0x0000000800157812 */ /* 0x140fe200078efe0d */
[----:B------:R-:W-:Y:S01]  /*04b0*/  IMAD R15, R3, R7, R4 ;  /* 0x00000007030f7224 */ /* 0x000fe200078e0204 */
[----:B------:R-:W-:Y:S02]  /*04c0*/  LOP3.LUT R12, R0, 0x4, R13, 0xfe, !PT ;  /* 0x00000004000c7812 */ /* 0x000fe400078efe0d */
[----:B------:R-:W-:Y:S02]  /*04d0*/  IABS R17, R21 ;  /* 0x0000001500117213 */ /* 0x000fe40000000000 */
[----:B------:R-:W-:-:S02]  /*04e0*/  IABS R8, R12 ;  /* 0x0000000c00087213 */ /* 0x000fc40000000000 */
[----:B------:R-:W-:Y:S01]  /*04f0*/  @P1 IADD3 R6, R6, 0x1, RZ ;  /* 0x0000000106061810 */ /* 0x000fe20007ffe0ff */
[----:B------:R-:W-:Y:S01]  /*0500*/  IMAD.HI.U32 R14, R2, R17, RZ ;  /* 0x00000011020e7227 */ /* 0x000fe200078e00ff */
[----:B------:R-:W-:Y:S02]  /*0510*/  ISETP.GT.U32.AND P1, PT, R11, R15, PT ;  /* 0x0000000f0b00720c */ /* 0x000fe40003f24070 */
[----:B------:R-:W-:Y:S01]  /*0520*/  @!P3 IADD3 R6, -R6, RZ, RZ ;  /* 0x000000ff0606b210 */ /* 0x000fe20007ffe1ff */
[----:B------:R-:W-:Y:S01]  /*0530*/  IMAD.HI.U32 R3, R2, R8, RZ ;  /* 0x0000000802037227 */ /* 0x000fe200078e00ff */
[----:B------:R-:W-:Y:S02]  /*0540*/  ISETP.GE.AND P4, PT, R20, RZ, PT ;  /* 0x000000ff1400720c */ /* 0x000fe40003f86270 */
[----:B------:R-:W-:Y:S01]  /*0550*/  SEL R92, R5, R6, !P0 ;  /* 0x00000006055c7207 */ /* 0x000fe20004000000 */
[-C--:B------:R-:W-:Y:S01]  /*0560*/  IMAD R14, R14, R7.reuse, R17 ;  /* 0x000000070e0e7224 */ /* 0x080fe200078e0211 */
[C-C-:B------:R-:W-:Y:S01]  /*0570*/  LOP3.LUT R17, R0.reuse, 0x14, R13.reuse, 0xfe, !PT ;  /* 0x0000001400117812 */ /* 0x140fe200078efe0d */
[----:B------:R-:W-:Y:S01]  /*0580*/  IMAD R4, R3, R7, R8 ;  /* 0x0000000703047224 */ /* 0x000fe200078e0208 */
[----:B------:R-:W-:-:S02]  /*0590*/  LOP3.LUT R23, R0, 0x10, R13, 0xfe, !PT ;  /* 0x0000001000177812 */ /* 0x000fc400078efe0d */
[----:B------:R-:W-:Y:S02]  /*05a0*/  IABS R8, R17 ;  /* 0x0000001100087213 */ /* 0x000fe40000000000 */
[----:B------:R-:W-:Y:S02]  /*05b0*/  @!P1 IADD3 R15, R15, -R11, RZ ;  /* 0x8000000b0f0f9210 */ /* 0x000fe40007ffe0ff */
[C---:B------:R-:W-:Y:S02]  /*05c0*/  ISETP.GT.U32.AND P2, PT, R11.reuse, R4, PT ;  /* 0x000000040b00720c */ /* 0x040fe40003f44070 */
[----:B------:R-:W-:Y:S02]  /*05d0*/  ISETP.GT.U32.AND P1, PT, R11, R15, PT ;  /* 0x0000000f0b00720c */ /* 0x000fe40003f24070 */
[----:B------:R-:W-:Y:S02]  /*05e0*/  MOV R5, R8 ;  /* 0x0000000800057202 */ /* 0x000fe40000000f00 */
[----:B------:R-:W-:-:S02]  /*05f0*/  IABS R3, R23 ;  /* 0x0000001700037213 */ /* 0x000fc40000000000 */
[----:B------:R-:W-:Y:S01]  /*0600*/  LOP3.LUT R22, R0, 0xc, R13, 0xfe, !PT ;  /* 0x0000000c00167812 */ /* 0x000fe200078efe0d */
[----:B------:R-:W-:Y:S01]  /*0610*/  IMAD.HI.U32 R20, R2, R5, RZ ;  /* 0x0000000502147227 */ /* 0x000fe200078e00ff */
[----:B------:R-:W-:Y:S02]  /*0620*/  ISETP.GE.AND P0, PT, R12, RZ, PT ;  /* 0x000000ff0c00720c */ /* 0x000fe40003f06270 */
[----:B------:R-:W-:Y:S01]  /*0630*/  IABS R19, R22 ;  /* 0x0000001600137213 */ /* 0x000fe20000000000 */
[----:B------:R-:W-:Y:S01]  /*0640*/  IMAD R20, R20, R7, R5 ;  /* 0x0000000714147224 */ /* 0x000fe200078e0205 */
[----:B------:R-:W-:Y:S01]  /*0650*/  @!P2 IADD3 R4, R4, -R11, RZ ;  /* 0x8000000b0404a210 */ /* 0x000fe20007ffe0ff */
[----:B------:R-:W-:Y:S01]  /*0660*/  IMAD.HI.U32 R18, R2, R3, RZ ;  /* 0x0000000302127227 */ /* 0x000fe200078e00ff */
[----:B------:R-:W-:Y:S02]  /*0670*/  @!P1 IADD3 R15, R15, -R11, RZ ;  /* 0x8000000b0f0f9210 */ /* 0x000fe40007ffe0ff */
[----:B------:R-:W-:Y:S01]  /*0680*/  ISETP.GT.U32.AND P5, PT, R11, R4, PT ;  /* 0x000000040b00720c */ /* 0x000fe20003fa4070 */
[----:B------:R-:W-:Y:S01]  /*0690*/  IMAD R18, R18, R7, R3 ;  /* 0x0000000712127224 */ /* 0x000fe200078e0203 */
[----:B------:R-:W-:Y:S01]  /*06a0*/  @!P4 IADD3 R15, -R15, RZ, RZ ;  /* 0x000000ff0f0fc210 */ /* 0x000fe20007ffe1ff */
[----:B------:R-:W-:Y:S01]  /*06b0*/  IMAD.HI.U32 R16, R2, R19, RZ ;  /* 0x0000001302107227 */ /* 0x000fe200078e00ff */
[----:B------:R-:W-:-:S02]  /*06c0*/  ISETP.GT.U32.AND P4, PT, R11, R20, PT ;  /* 0x000000140b00720c */ /* 0x000fc40003f84070 */
[C---:B------:R-:W-:Y:S01]  /*06d0*/  ISETP.GT.U32.AND P2, PT, R11.reuse, R18, PT ;  /* 0x000000120b00720c */ /* 0x040fe20003f44070 */
[----:B------:R-:W-:Y:S01]  /*06e0*/  IMAD R16, R16, R7, R19 ;  /* 0x0000000710107224 */ /* 0x000fe200078e0213 */
[----:B------:R-:W-:Y:S02]  /*06f0*/  LOP3.LUT R3, R0, 0x18, R13, 0xfe, !PT ;  /* 0x0000001800037812 */ /* 0x000fe400078efe0d */
[C---:B------:R-:W-:Y:S02]  /*0700*/  ISETP.GT.U32.AND P3, PT, R11.reuse, R14, PT ;  /* 0x0000000e0b00720c */ /* 0x040fe40003f64070 */
[----:B------:R-:W-:Y:S02]  /*0710*/  ISETP.GT.U32.AND P6, PT, R11, R16, PT ;  /* 0x000000100b00720c */ /* 0x000fe40003fc4070 */
[----:B------:R-:W-:Y:S02]  /*0720*/  @!P5 IADD3 R4, R4, -R11, RZ ;  /* 0x8000000b0404d210 */ /* 0x000fe40007ffe0ff */
[----:B------:R-:W-:-:S02]  /*0730*/  ISETP.GE.AND P5, PT, R22, RZ, PT ;  /* 0x000000ff1600720c */ /* 0x000fc40003fa6270 */
[----:B------:R-:W-:Y:S02]  /*0740*/  @!P4 IADD3 R20, R20, -R11, RZ ;  /* 0x8000000b1414c210 */ /* 0x000fe40007ffe0ff */
[----:B------:R-:W-:Y:S02]  /*0750*/  IABS R22, R3 ;  /* 0x0000000300167213 */ /* 0x000fe40000000000 */
[----:B------:R-:W-:Y:S02]  /*0760*/  ISETP.GT.U32.AND P4, PT, R11, R20, PT ;  /* 0x000000140b00720c */ /* 0x000fe40003f84070 */
[-C--:B------:R-:W-:Y:S02]  /*0770*/  @!P2 IADD3 R18, R18, -R11.reuse, RZ ;  /* 0x8000000b1212a210 */ /* 0x080fe40007ffe0ff */
[----:B------:R-:W-:Y:S01]  /*0780*/  ISETP.GE.AND P2, PT, R3, RZ, PT ;  /* 0x000000ff0300720c */ /* 0x000fe20003f46270 */
[----:B------:R-:W-:Y:S01]  /*0790*/  IMAD.HI.U32 R3, R2, R22, RZ ;  /* 0x0000001602037227 */ /* 0x000fe200078e00ff */
[----:B------:R-:W-:-:S02]  /*07a0*/  @!P6 IADD3 R16, R16, -R11, RZ ;  /* 0x8000000b1010e210 */ /* 0x000fc40007ffe0ff */
[----:B------:R-:W-:Y:S01]  /*07b0*/  LOP3.LUT R12, R24, 0x7c, RZ, 0xc0, !PT ;  /* 0x0000007c180c7812 */ /* 0x000fe200078ec0ff */
[----:B------:R-:W-:Y:S01]  /*07c0*/  IMAD R22, R3, R7, R22 ;  /* 0x0000000703167224 */ /* 0x000fe200078e0216 */
[C---:B------:R-:W-:Y:S02]  /*07d0*/  ISETP.GT.U32.AND P1, PT, R11.reuse, R16, PT ;  /* 0x000000100b00720c */ /* 0x040fe40003f24070 */
[----:B------:R-:W-:Y:S02]  /*07e0*/  LOP3.LUT R3, R0, 0x1c, R13, 0xfe, !PT ;  /* 0x0000001c00037812 */ /* 0x000fe400078efe0d */
[----:B------:R-:W-:Y:S02]  /*07f0*/  @!P4 IADD3 R20, R20, -R11, RZ ;  /* 0x8000000b1414c210 */ /* 0x000fe40007ffe0ff */
[----:B------:R-:W-:Y:S02]  /*0800*/  ISETP.GT.U32.AND P4, PT, R11, R22, PT ;  /* 0x000000160b00720c */ /* 0x000fe40003f84070 */
[----:B------:R-:W-:-:S02]  /*0810*/  IABS R25, R3 ;  /* 0x0000000300197213 */ /* 0x000fc40000000000 */
[----:B------:R-:W-:Y:S02]  /*0820*/  SHF.L.U32 R92, R92, 0x5, RZ ;  /* 0x000000055c5c7819 */ /* 0x000fe400000006ff */
[----:B------:R-:W-:Y:S01]  /*0830*/  @!P3 IADD3 R14, R14, -R11, RZ ;  /* 0x8000000b0e0eb210 */ /* 0x000fe20007ffe0ff */
[----:B------:R-:W-:Y:S01]  /*0840*/  IMAD.HI.U32 R2, R2, R25, RZ ;  /* 0x0000001902027227 */ /* 0x000fe200078e00ff */
[----:B------:R-:W-:Y:S02]  /*0850*/  @!P1 IADD3 R16, R16, -R11, RZ ;  /* 0x8000000b10109210 */ /* 0x000fe40007ffe0ff */
[----:B------:R-:W-:Y:S01]  /*0860*/  ISETP.GE.AND P1, PT, R17, RZ, PT ;  /* 0x000000ff1100720c */ /* 0x000fe20003f26270 */
[----:B------:R-:W-:Y:S01]  /*0870*/  IMAD R24, R2, R7, R25 ;  /* 0x0000000702187224 */ /* 0x000fe200078e0219 */
[----:B------:R-:W-:Y:S02]  /*0880*/  MOV R17, R4 ;  /* 0x0000000400117202 */ /* 0x000fe40000000f00 */
[----:B------:R-:W-:-:S02]  /*0890*/  @!P4 IADD3 R22, R22, -R11, RZ ;  /* 0x8000000b1616c210 */ /* 0x000fc40007ffe0ff */
[----:B------:R-:W-:Y:S02]  /*08a0*/  @!P0 IADD3 R17, -R17, RZ, RZ ;  /* 0x000000ff11118210 */ /* 0x000fe40007ffe1ff */
[C---:B------:R-:W-:Y:S02]  /*08b0*/  ISETP.GT.U32.AND P4, PT, R11.reuse, R22, PT ;  /* 0x000000160b00720c */ /* 0x040fe40003f84070 */
[C---:B------:R-:W-:Y:S02]  /*08c0*/  ISETP.GT.U32.AND P0, PT, R11.reuse, R18, PT ;  /* 0x000000120b00720c */ /* 0x040fe40003f04070 */
[----:B------:R-:W-:Y:S02]  /*08d0*/  LOP3.LUT R36, R92, R13, RZ, 0xfc, !PT ;  /* 0x0000000d5c247212 */ /* 0x000fe400078efcff */
[----:B------:R-:W-:Y:S02]  /*08e0*/  ISETP.GT.U32.AND P6, PT, R11, R14, PT ;  /* 0x0000000e0b00720c */ /* 0x000fe40003fc4070 */
[----:B------:R-:W-:Y:S01]  /*08f0*/  LOP3.LUT R93, R0, R93, RZ, 0xfc, !PT ;  /* 0x0000005d005d7212 */ /* 0x000fe200078efcff */
[----:B------:R-:W-:Y:S01]  /*0900*/  IMAD.HI R0, R36, 0x2e8ba2e9, RZ ;  /* 0x2e8ba2e924007827 */ /* 0x000fe200078e02ff */
[----:B------:R-:W-:-:S02]  /*0910*/  LOP3.LUT R38, R92, 0x4, R13, 0xfe, !PT ;  /* 0x000000045c267812 */ /* 0x000fc400078efe0d */
[--C-:B------:R-:W-:Y:S02]  /*0920*/  LOP3.LUT R40, R92, 0x8, R13.reuse, 0xfe, !PT ;  /* 0x000000085c287812 */ /* 0x100fe400078efe0d */
[-C--:B------:R-:W-:Y:S01]  /*0930*/  @!P4 IADD3 R22, R22, -R11.reuse, RZ ;  /* 0x8000000b1616c210 */ /* 0x080fe20007ffe0ff */
[----:B------:R-:W-:Y:S01]  /*0940*/  IMAD.HI R4, R38, 0x2e8ba2e9, RZ ;  /* 0x2e8ba2e926047827 */ /* 0x000fe200078e02ff */
[----:B------:R-:W-:Y:S02]  /*0950*/  ISETP.GT.U32.AND P4, PT, R11, R24, PT ;  /* 0x000000180b00720c */ /* 0x000fe40003f84070 */
[----:B------:R-:W-:Y:S01]  /*0960*/  @!P0 IADD3 R18, R18, -R11, RZ ;  /* 0x8000000b12128210 */ /* 0x000fe20007ffe0ff */
[----:B------:R-:W-:Y:S01]  /*0970*/  IMAD.HI R5, R40, 0x2e8ba2e9, RZ ;  /* 0x2e8ba2e928057827 */ /* 0x000fe200078e02ff */
[----:B------:R-:W-:Y:S02]  /*0980*/  ISETP.GE.AND P0, PT, R3, RZ, PT ;  /* 0x000000ff0300720c */ /* 0x000fe40003f06270 */
[----:B------:R-:W-:-:S02]  /*0990*/  LOP3.LUT R31, R92, 0xc, R13, 0xfe, !PT ;  /* 0x0000000c5c1f7812 */ /* 0x000fc400078efe0d */
[----:B------:R-:W-:Y:S02]  /*09a0*/  SHF.R.U32.HI R3, RZ, 0x1f, R0 ;  /* 0x0000001fff037819 */ /* 0x000fe40000011600 */
[----:B------:R-:W-:Y:S01]  /*09b0*/  @!P6 IADD3 R14, R14, -R11, RZ ;  /* 0x8000000b0e0ee210 */ /* 0x000fe20007ffe0ff */
[----:B------:R-:W-:Y:S01]  /*09c0*/  IMAD.HI R25, R31, 0x2e8ba2e9, RZ ;  /* 0x2e8ba2e91f197827 */ /* 0x000fe200078e02ff */
[----:B------:R-:W-:Y:S02]  /*09d0*/  LEA.HI.SX32 R19, R0, R3, 0x1b ;  /* 0x0000000300137211 */ /* 0x000fe400078fdaff */
[----:B------:R-:W-:Y:S02]  /*09e0*/  @!P4 IADD3 R24, R24, -R11, RZ ;  /* 0x8000000b1818c210 */ /* 0x000fe40007ffe0ff */
[----:B------:R-:W-:Y:S01]  /*09f0*/  SHF.R.U32.HI R3, RZ, 0x1f, R4 ;  /* 0x0000001fff037819 */ /* 0x000fe20000011604 */
[----:B------:R-:W-:Y:S01]  /*0a00*/  IMAD R19, R19, -0xb0, R36 ;  /* 0xffffff5013137824 */ /* 0x000fe200078e0224 */
[----:B------:R-:W-:-:S02]  /*0a10*/  SHF.R.U32.HI R0, RZ, 0x1f, R5 ;  /* 0x0000001fff007819 */ /* 0x000fc40000011605 */
[----:B------:R-:W-:Y:S01]  /*0a20*/  ISETP.GE.AND P3, PT, R21, RZ, PT ;  /* 0x000000ff1500720c */ /* 0x000fe20003f66270 */
[----:B------:R-:W-:Y:S01]  /*0a30*/  IMAD R19, R19, 0xb0, R12 ;  /* 0x000000b013137824 */ /* 0x000fe200078e020c */
[----:B------:R-:W-:Y:S02]  /*0a40*/  ISETP.GE.AND P6, PT, R23, RZ, PT ;  /* 0x000000ff1700720c */ /* 0x000fe40003fc6270 */
[----:B------:R-:W-:Y:S02]  /*0a50*/  ISETP.GT.U32.AND P4, PT, R11, R24, PT ;  /* 0x000000180b00720c */ /* 0x000fe40003f84070 */
[----:B------:R-:W-:Y:S02]  /*0a60*/  LEA.HI.SX32 R21, R4, R3, 0x1b ;  /* 0x0000000304157211 */ /* 0x000fe400078fdaff */
[----:B------:R-:W-:Y:S02]  /*0a70*/  LEA.HI.SX32 R23, R5, R0, 0x1b ;  /* 0x0000000005177211 */ /* 0x000fe400078fdaff */
[----:B------:R-:W-:Y:S01]  /*0a80*/  LOP3.LUT R35, R92, 0x14, R13, 0xfe, !PT ;  /* 0x000000145c237812 */ /* 0x000fe200078efe0d */
[----:B------:R-:W-:Y:S01]  /*0a90*/  IMAD R21, R21, -0xb0, R38 ;  /* 0xffffff5015157824 */ /* 0x000fe200078e0226 */
[----:B------:R-:W-:Y:S01]  /*0aa0*/  SHF.R.U32.HI R26, RZ, 0x1f, R25 ;  /* 0x0000001fff1a7819 */ /* 0x000fe20000011619 */
[----:B------:R-:W-:Y:S01]  /*0ab0*/  IMAD R23, R23, -0xb0, R40 ;  /* 0xffffff5017177824 */ /* 0x000fe200078e0228 */
[----:B------:R-:W-:Y:S01]  /*0ac0*/  SHF.L.U32 R8, R12, 0x2, RZ ;  /* 0x000000020c087819 */ /* 0x000fe200000006ff */
[--C-:B------:R-:W-:Y:S01]  /*0ad0*/  IMAD R21, R21, 0xb0, R12.reuse ;  /* 0x000000b015157824 */ /* 0x100fe200078e020c */
[----:B------:R-:W-:Y:S01]  /*0ae0*/  LOP3.LUT R0, R13, 0x4, RZ, 0xfc, !PT ;  /* 0x000000040d007812 */ /* 0x000fe200078efcff */
[----:B------:R-:W-:Y:S01]  /*0af0*/  IMAD R23, R23, 0xb0, R12 ;  /* 0x000000b017177824 */ /* 0x000fe200078e020c */
[----:B------:R-:W-:-:S02]  /*0b00*/  LOP3.LUT R2, R13, 0x8, RZ, 0xfc, !PT ;  /* 0x000000080d027812 */ /* 0x000fc400078efcff */
[C---:B------:R-:W-:Y:S02]  /*0b10*/  LOP3.LUT R3, R13.reuse, 0xc, RZ, 0xfc, !PT ;  /* 0x0000000c0d037812 */ /* 0x040fe400078efcff */
[C---:B------:R-:W-:Y:S02]  /*0b20*/  LOP3.LUT R4, R13.reuse, 0x10, RZ, 0xfc, !PT ;  /* 0x000000100d047812 */ /* 0x040fe400078efcff */
[C---:B------:R-:W-:Y:S02]  /*0b30*/  LOP3.LUT R5, R13.reuse, 0x14, RZ, 0xfc, !PT ;  /* 0x000000140d057812 */ /* 0x040fe400078efcff */
[C---:B------:R-:W-:Y:S02]  /*0b40*/  LOP3.LUT R6, R13.reuse, 0x18, RZ, 0xfc, !PT ;  /* 0x000000180d067812 */ /* 0x040fe400078efcff */
[----:B------:R-:W-:Y:S02]  /*0b50*/  LOP3.LUT R7, R13, 0x1c, RZ, 0xfc, !PT ;  /* 0x0000001c0d077812 */ /* 0x000fe400078efcff */
[----:B------:R-:W-:-:S02]  /*0b60*/  LOP3.LUT R37, R92, 0x18, R13, 0xfe, !PT ;  /* 0x000000185c257812 */ /* 0x000fc400078efe0d */
[C-C-:B------:R-:W-:Y:S02]  /*0b70*/  LOP3.LUT R33, R92.reuse, 0x10, R13.reuse, 0xfe, !PT ;  /* 0x000000105c217812 */ /* 0x140fe400078efe0d */
[----:B------:R-:W-:Y:S01]  /*0b80*/  LOP3.LUT R39, R92, 0x1c, R13, 0xfe, !PT ;  /* 0x0000001c5c277812 */ /* 0x000fe200078efe0d */
[----:B------:R-:W-:Y:S01]  /*0b90*/  IMAD.HI R27, R37, 0x2e8ba2e9, RZ ;  /* 0x2e8ba2e9251b7827 */ /* 0x000fe200078e02ff */
[----:B------:R-:W-:Y:S02]  /*0ba0*/  LEA.HI.SX32 R26, R25, R26, 0x1b ;  /* 0x0000001a191a7211 */ /* 0x000fe400078fdaff */
[-C--:B------:R-:W-:Y:S01]  /*0bb0*/  LEA R0, R0, R8.reuse, 0x9 ;  /* 0x0000000800007211 */ /* 0x080fe200078e48ff */
[----:B------:R-:W-:Y:S01]  /*0bc0*/  IMAD.HI R25, R35, 0x2e8ba2e9, RZ ;  /* 0x2e8ba2e923197827 */ /* 0x000fe200078e02ff */
[-C--:B------:R-:W-:Y:S02]  /*0bd0*/  LEA R2, R2, R8.reuse, 0x9 ;  /* 0x0000000802027211 */ /* 0x080fe400078e48ff */
[-C--:B------:R-:W-:Y:S01]  /*0be0*/  LEA R3, R3, R8.reuse, 0x9 ;  /* 0x0000000803037211 */ /* 0x080fe200078e48ff */
[----:B------:R-:W-:Y:S01]  /*0bf0*/  IMAD.HI R29, R39, 0x2e8ba2e9, RZ ;  /* 0x2e8ba2e9271d7827 */ /* 0x000fe200078e02ff */
[----:B------:R-:W-:-:S02]  /*0c00*/  LEA R4, R4, R8, 0x9 ;  /* 0x0000000804047211 */ /* 0x000fc400078e48ff */
[-C--:B------:R-:W-:Y:S02]  /*0c10*/  LEA R5, R5, R8.reuse, 0x9 ;  /* 0x0000000805057211 */ /* 0x080fe400078e48ff */
[-C--:B------:R-:W-:Y:S02]  /*0c20*/  LEA R6, R6, R8.reuse, 0x9 ;  /* 0x0000000806067211 */ /* 0x080fe400078e48ff */
[-C--:B------:R-:W-:Y:S02]  /*0c30*/  LEA R7, R7, R8.reuse, 0x9 ;  /* 0x0000000807077211 */ /* 0x080fe400078e48ff */
[----:B------:R-:W-:Y:S01]  /*0c40*/  LEA R8, R13, R8, 0x9 ;  /* 0x000000080d087211 */ /* 0x000fe200078e48ff */
[----:B------:R-:W-:Y:S01]  /*0c50*/  IMAD.HI R13, R33, 0x2e8ba2e9, RZ ;  /* 0x2e8ba2e9210d7827 */ /* 0x000fe200078e02ff */
[----:B------:R-:W-:Y:S02]  /*0c60*/  SHF.R.U32.HI R30, RZ, 0x1f, R25 ;  /* 0x0000001fff1e7819 */ /* 0x000fe40000011619 */
[----:B------:R-:W-:-:S02]  /*0c70*/  SHF.R.U32.HI R32, RZ, 0x1f, R27 ;  /* 0x0000001fff207819 */ /* 0x000fc4000001161b */
[----:B------:R-:W-:Y:S02]  /*0c80*/  SHF.R.U32.HI R28, RZ, 0x1f, R13 ;  /* 0x0000001fff1c7819 */ /* 0x000fe4000001160d */
[----:B------:R-:W-:Y:S02]  /*0c90*/  SHF.R.U32.HI R34, RZ, 0x1f, R29 ;  /* 0x0000001fff227819 */ /* 0x000fe4000001161d */
[----:B------:R-:W-:Y:S02]  /*0ca0*/  @!P4 IADD3 R24, R24, -R11, RZ ;  /* 0x8000000b1818c210 */ /* 0x000fe40007ffe0ff */
[----:B------:R-:W-:Y:S02]  /*0cb0*/  ISETP.NE.AND P4, PT, R10, RZ, PT ;  /* 0x000000ff0a00720c */ /* 0x000fe40003f85270 */
[----:B------:R-:W-:Y:S02]  /*0cc0*/  LEA.HI.SX32 R30, R25, R30, 0x1b ;  /* 0x0000001e191e7211 */ /* 0x000fe400078fdaff */
[----:B------:R-:W-:-:S02]  /*0cd0*/  LOP3.LUT R10, RZ, R10, RZ, 0x33, !PT ;  /* 0x0000000aff0a7212 */ /* 0x000fc400078e33ff */
[----:B------:R-:W-:Y:S01]  /*0ce0*/  LEA.HI.SX32 R32, R27, R32, 0x1b ;  /* 0x000000201b207211 */ /* 0x000fe200078fdaff */
[----:B------:R-:W-:Y:S01]  /*0cf0*/  IMAD R27, R30, -0xb0, R35 ;  /* 0xffffff501e1b7824 */ /* 0x000fe200078e0223 */
[----:B------:R-:W-:Y:S01]  /*0d00*/  LEA.HI.SX32 R28, R13, R28, 0x1b ;  /* 0x0000001c0d1c7211 */ /* 0x000fe200078fdaff */
[----:B------:R-:W-:Y:S01]  /*0d10*/  IMAD R13, R26, -0xb0, R31 ;  /* 0xffffff501a0d7824 */ /* 0x000fe200078e021f */
[----:B------:R-:W-:Y:S01]  /*0d20*/  LEA.HI.SX32 R34, R29, R34, 0x1b ;  /* 0x000000221d227211 */ /* 0x000fe200078fdaff */
[----:B------:R-:W-:Y:S01]  /*0d30*/  IMAD R29, R32, -0xb0, R37 ;  /* 0xffffff50201d7824 */ /* 0x000fe200078e0225 */
[----:B------:R-:W-:Y:S01]  /*0d40*/  @!P3 IADD3 R14, -R14, RZ, RZ ;  /* 0x000000ff0e0eb210 */ /* 0x000fe20007ffe1ff */
[----:B------:R-:W-:Y:S01]  /*0d50*/  IMAD R25, R28, -0xb0, R33 ;  /* 0xffffff501c197824 */ /* 0x000fe200078e0221 */
[----:B------:R-:W-:Y:S01]  /*0d60*/  @!P5 IADD3 R16, -R16, RZ, RZ ;  /* 0x000000ff1010d210 */ /* 0x000fe20007ffe1ff */
[----:B------:R-:W-:Y:S01]  /*0d70*/  IMAD R31, R34, -0xb0, R39 ;  /* 0xffffff50221f7824 */ /* 0x000fe200078e0227 */
[----:B------:R-:W-:Y:S01]  /*0d80*/  @!P0 IADD3 R24, -R24, RZ, RZ ;  /* 0x000000ff18188210 */ /* 0x000fe20007ffe1ff */
[--C-:B------:R-:W-:Y:S01]  /*0d90*/  IMAD R30, R13, 0xb0, R12.reuse ;  /* 0x000000b00d1e7824 */ /* 0x100fe200078e020c */
[----:B------:R-:W-:Y:S01]  /*0da0*/  @!P6 IADD3 R18, -R18, RZ, RZ ;  /* 0x000000ff1212e210 */ /* 0x000fe20007ffe1ff */
[--C-:B------:R-:W-:Y:S01]  /*0db0*/  IMAD R34, R25, 0xb0, R12.reuse ;  /* 0x000000b019227824 */ /* 0x100fe200078e020c */
[----:B------:R-:W-:Y:S01]  /*0dc0*/  @!P1 IADD3 R20, -R20, RZ, RZ ;  /* 0x000000ff14149210 */ /* 0x000fe20007ffe1ff */
[--C-:B------:R-:W-:Y:S01]  /*0dd0*/  IMAD R36, R27, 0xb0, R12.reuse ;  /* 0x000000b01b247824 */ /* 0x100fe200078e020c */
[----:B------:R-:W-:Y:S01]  /*0de0*/  @!P2 IADD3 R22, -R22, RZ, RZ ;  /* 0x000000ff1616a210 */ /* 0x000fe20007ffe1ff */
[--C-:B------:R-:W-:Y:S01]  /*0df0*/  IMAD R38, R29, 0xb0, R12.reuse ;  /* 0x000000b01d267824 */ /* 0x100fe200078e020c */
[C---:B------:R-:W-:Y:S01]  /*0e00*/  SEL R15, R10.reuse, R15, !P4 ;  /* 0x0000000f0a0f7207 */ /* 0x040fe20006000000 */
[----:B------:R-:W-:Y:S01]  /*0e10*/  IMAD R40, R31, 0xb0, R12 ;  /* 0x000000b01f287824 */ /* 0x000fe200078e020c */
[----:B------:R-:W-:-:S02]  /*0e20*/  SEL R17, R10, R17, !P4 ;  /* 0x000000110a117207 */ /* 0x000fc40006000000 */
[C---:B------:R-:W-:Y:S02]  /*0e30*/  SEL R35, R10.reuse, R14, !P4 ;  /* 0x0000000e0a237207 */ /* 0x040fe40006000000 */
[C---:B------:R-:W-:Y:S01]  /*0e40*/  SEL R37, R10.reuse, R16, !P4 ;  /* 0x000000100a257207 */ /* 0x040fe20006000000 */
[--C-:B------:R-:W-:Y:S01]  /*0e50*/  IMAD R13, R17, 0xb0, R12.reuse ;  /* 0x000000b0110d7824 */ /* 0x100fe200078e020c */
[C---:B------:R-:W-:Y:S01]  /*0e60*/  SEL R11, R10.reuse, R24, !P4 ;  /* 0x000000180a0b7207 */ /* 0x040fe20006000000 */
[--C-:B------:R-:W-:Y:S01]  /*0e70*/  IMAD R14, R35, 0xb0, R12.reuse ;  /* 0x000000b0230e7824 */ /* 0x100fe200078e020c */
[C---:B------:R-:W-:Y:S01]  /*0e80*/  SEL R39, R10.reuse, R18, !P4 ;  /* 0x000000120a277207 */ /* 0x040fe20006000000 */
[--C-:B------:R-:W-:Y:S01]  /*0e90*/  IMAD R16, R37, 0xb0, R12.reuse ;  /* 0x000000b025107824 */ /* 0x100fe200078e020c */
[C---:B------:R-:W-:Y:S01]  /*0ea0*/  SEL R41, R10.reuse, R20, !P4 ;  /* 0x000000140a297207 */ /* 0x040fe20006000000 */
[--C-:B------:R-:W-:Y:S01]  /*0eb0*/  IMAD R32, R11, 0xb0, R12.reuse ;  /* 0x000000b00b207824 */ /* 0x100fe200078e020c */
[----:B------:R-:W-:Y:S01]  /*0ec0*/  SEL R43, R10, R22, !P4 ;  /* 0x000000160a2b7207 */ /* 0x000fe20006000000 */
[--C-:B------:R-:W-:Y:S01]  /*0ed0*/  IMAD R10, R15, 0xb0, R12.reuse ;  /* 0x000000b00f0a7824 */ /* 0x100fe200078e020c */
[----:B------:R-:W-:Y:S01]  /*0ee0*/  MOV R33, 0x4 ;  /* 0x0000000400217802 */ /* 0x000fe20000000f00 */
[----:B------:R-:W-:-:S02]  /*0ef0*/  IMAD R18, R39, 0xb0, R12 ;  /* 0x000000b027127824 */ /* 0x000fc400078e020c */
[--C-:B------:R-:W-:Y:S02]  /*0f00*/  IMAD R20, R41, 0xb0, R12.reuse ;  /* 0x000000b029147824 */ /* 0x100fe400078e020c */
[----:B------:R-:W-:Y:S02]  /*0f10*/  IMAD R22, R43, 0xb0, R12 ;  /* 0x000000b02b167824 */ /* 0x000fe400078e020c */
[----:B------:R-:W-:-:S04]  /*0f20*/  IMAD.WIDE R10, R10, R33, c[0x0][0x160] ;  /* 0x000058000a0a7625 */ /* 0x000fc800078e0221 */
[-C--:B------:R-:W-:Y:S01]  /*0f30*/  IMAD.WIDE R12, R13, R33.reuse, c[0x0][0x160] ;  /* 0x000058000d0c7625 */ /* 0x080fe200078e0221 */
[----:B------:R1:W-:Y:S03]  /*0f40*/  LDGSTS.E.BYPASS.128 [R8], [R10.64] ;  /* 0x000000000a087fae */ /* 0x0003e6000b901c44 */
[-C--:B------:R-:W-:Y:S01]  /*0f50*/  IMAD.WIDE R14, R14, R33.reuse, c[0x0][0x160] ;  /* 0x000058000e0e7625 */ /* 0x080fe200078e0221 */
[----:B------:R2:W-:Y:S03]  /*0f60*/  LDGSTS.E.BYPASS.128 [R0], [R12.64] ;  /* 0x000000000c007fae */ /* 0x0005e6000b901c44 */
[-C--:B------:R-:W-:Y:S01]  /*0f70*/  IMAD.WIDE R24, R19, R33.reuse, c[0x0][0x168] ;  /* 0x00005a0013187625 */ /* 0x080fe200078e0221 */
[----:B------:R2:W-:Y:S03]  /*0f80*/  LDGSTS.E.BYPASS.128 [R2], [R14.64] ;  /* 0x000000000e027fae */ /* 0x0005e6000b901c44 */
[----:B------:R-:W-:Y:S01]  /*0f90*/  IMAD.WIDE R16, R16, R33, c[0x0][0x160] ;  /* 0x0000580010107625 */ /* 0x000fe200078e0221 */
[----:B------:R-:W-:-:S03]  /*0fa0*/  IADD3 R77, P2, R24, 0x200, RZ ;  /* 0x00000200184d7810 */ /* 0x000fc60007f5e0ff */
[----:B------:R-:W-:Y:S01]  /*0fb0*/  IMAD.WIDE R26, R21, R33, c[0x0][0x168] ;  /* 0x00005a00151a7625 */ /* 0x000fe200078e0221 */
[----:B------:R2:W-:Y:S01]  /*0fc0*/  LDGSTS.E.BYPASS.128 [R3], [R16.64] ;  /* 0x0000000010037fae */ /* 0x0005e2000b901c44 */
[----:B------:R-:W-:Y:S02]  /*0fd0*/  IADD3.X R76, RZ, R25, RZ, P2, !PT ;  /* 0x00000019ff4c7210 */ /* 0x000fe400017fe4ff */
[----:B------:R-:W-:-:S04]  /*0fe0*/  IMAD.WIDE R18, R18, R33, c[0x0][0x160] ;  /* 0x0000580012127625 */ /* 0x000fc800078e0221 */
[-C--:B------:R-:W-:Y:S01]  /*0ff0*/  IMAD.WIDE R28, R23, R33.reuse, c[0x0][0x168] ;  /* 0x00005a00171c7625 */ /* 0x080fe200078e0221 */
[----:B------:R2:W-:Y:S01]  /*1000*/  LDGSTS.E.BYPASS.128 [R4], [R18.64] ;  /* 0x0000000012047fae */ /* 0x0005e2000b901c44 */
[----:B------:R-:W-:Y:S02]  /*1010*/  IADD3 R69, P2, R18, 0x200, RZ ;  /* 0x0000020012457810 */ /* 0x000fe40007f5e0ff */
[----:B------:R-:W-:Y:S02]  /*1020*/  IMAD.WIDE R20, R20, R33, c[0x0][0x160] ;  /* 0x0000580014147625 */ /* 0x000fe400078e0221 */
[----:B------:R-:W-:Y:S02]  /*1030*/  IADD3.X R68, RZ, R19, RZ, P2, !PT ;  /* 0x00000013ff447210 */ /* 0x000fe400017fe4ff */
[----:B------:R-:W-:Y:S01]  /*1040*/  IMAD.WIDE R34, R34, R33, c[0x0][0x168] ;  /* 0x00005a0022227625 */ /* 0x000fe200078e0221 */
[----:B------:R3:W-:Y:S01]  /*1050*/  LDGSTS.E.BYPASS.128 [R5], [R20.64] ;  /* 0x0000000014057fae */ /* 0x0007e2000b901c44 */
[----:B------:R-:W-:-:S02]  /*1060*/  IADD3 R61, P2, R10, 0x200, RZ ;  /* 0x000002000a3d7810 */ /* 0x000fc40007f5e0ff */
[-C--:B------:R-:W-:Y:S01]  /*1070*/  IMAD.WIDE R36, R36, R33.reuse, c[0x0][0x168] ;  /* 0x00005a0024247625 */ /* 0x080fe200078e0221 */
[----:B------:R-:W-:Y:S02]  /*1080*/  IADD3 R85, P1, R34, 0x200, RZ ;  /* 0x0000020022557810 */ /* 0x000fe40007f3e0ff */
[C---:B-1----:R-:W-:Y:S01]  /*1090*/  SHF.L.U32 R10, R9.reuse, 0x6, RZ ;  /* 0x00000006090a7819 */ /* 0x042fe200000006ff */
[----:B------:R-:W-:Y:S01]  /*10a0*/  IMAD.WIDE R30, R30, R33, c[0x0][0x168] ;  /* 0x00005a001e1e7625 */ /* 0x000fe200078e0221 */
[----:B------:R-:W-:Y:S02]  /*10b0*/  IADD3 R87, P0, R36, 0x200, RZ ;  /* 0x0000020024577810 */ /* 0x000fe40007f1e0ff */
[----:B------:R-:W-:Y:S01]  /*10c0*/  IADD3.X R84, RZ, R35, RZ, P1, !PT ;  /* 0x00000023ff547210 */ /* 0x000fe20000ffe4ff */
[----:B------:R-:W-:Y:S01]  /*10d0*/  IMAD.WIDE R38, R38, R33, c[0x0][0x168] ;  /* 0x00005a0026267625 */ /* 0x000fe200078e0221 */
[----:B------:R-:W-:Y:S02]  /*10e0*/  IADD3.X R86, RZ, R37, RZ, P0, !PT ;  /* 0x00000025ff567210 */ /* 0x000fe400007fe4ff */
[----:B------:R-:W-:Y:S01]  /*10f0*/  SHF.L.U32 R9, R9, 0x1, RZ ;  /* 0x0000000109097819 */ /* 0x000fe200000006ff */
[----:B------:R-:W-:Y:S01]  /*1100*/  IMAD.WIDE R40, R40, R33, c[0x0][0x168] ;  /* 0x00005a0028287625 */ /* 0x000fe200078e0221 */
[----:B------:R-:W-:-:S02]  /*1110*/  IADD3 R89, P1, R38, 0x200, RZ ;  /* 0x0000020026597810 */ /* 0x000fc40007f3e0ff */
[----:B------:R-:W-:Y:S01]  /*1120*/  IADD3.X R60, RZ, R11, RZ, P2, !PT ;  /* 0x0000000bff3c7210 */ /* 0x000fe200017fe4ff */
[----:B------:R-:W-:Y:S01]  /*1130*/  IMAD.WIDE R22, R22, R33, c[0x0][0x160] ;  /* 0x0000580016167625 */ /* 0x000fe200078e0221 */
[----:B------:R-:W-:Y:S02]  /*1140*/  IADD3 R91, P0, R40, 0x200, RZ ;  /* 0x00000200285b7810 */ /* 0x000fe40007f1e0ff */
[----:B------:R-:W-:Y:S01]  /*1150*/  IADD3.X R88, RZ, R39, RZ, P1, !PT ;  /* 0x00000027ff587210 */ /* 0x000fe20000ffe4ff */
[----:B------:R-:W-:Y:S01]  /*1160*/  IMAD.WIDE R32, R32, R33, c[0x0][0x160] ;  /* 0x0000580020207625 */ /* 0x000fe200078e0221 */
[----:B------:R1:W-:Y:S01]  /*1170*/  LDGSTS.E.BYPASS.128 [R6], [R22.64] ;  /* 0x0000000016067fae */ /* 0x0003e2000b901c44 */
[----:B------:R-:W-:Y:S02]  /*1180*/  IADD3 R83, P1, R30, 0x200, RZ ;  /* 0x000002001e537810 */ /* 0x000fe40007f3e0ff */
[----:B------:R-:W-:Y:S01]  /*1190*/  IADD3.X R90, RZ, R41, RZ, P0, !PT ;  /* 0x00000029ff5a7210 */ /* 0x000fe200007fe4ff */
[----:B------:R2:W-:Y:S01]  /*11a0*/  LDGSTS.E.BYPASS.128 [R7], [R32.64] ;  /* 0x0000000020077fae */ /* 0x0005e2000b901c44 */
[----:B------:R-:W-:-:S02]  /*11b0*/  IADD3.X R82, RZ, R31, RZ, P1, !PT ;  /* 0x0000001fff527210 */ /* 0x000fc40000ffe4ff */
[----:B------:R-:W-:Y:S01]  /*11c0*/  IADD3 R81, P0, R28, 0x200, RZ ;  /* 0x000002001c517810 */ /* 0x000fe20007f1e0ff */
[----:B------:R-:W0:Y:S01]  /*11d0*/  LDGDEPBAR ;  /* 0x00000000000079af */ /* 0x000e220000000000 */
[----:B------:R-:W-:Y:S02]  /*11e0*/  IADD3 R79, P1, R26, 0x200, RZ ;  /* 0x000002001a4f7810 */ /* 0x000fe40007f3e0ff */
[----:B------:R-:W-:Y:S01]  /*11f0*/  IADD3.X R80, RZ, R29, RZ, P0, !PT ;  /* 0x0000001dff507210 */ /* 0x000fe200007fe4ff */
[----:B------:R4:W-:Y:S01]  /*1200*/  LDGSTS.E.BYPASS.128 [R8+0x4000], [R24.64] ;  /* 0x0400000018087fae */ /* 0x0009e2000b901c44 */
[----:B------:R-:W-:Y:S02]  /*1210*/  IADD3.X R78, RZ, R27, RZ, P1, !PT ;  /* 0x0000001bff4e7210 */ /* 0x000fe40000ffe4ff */
[----:B------:R-:W-:Y:S01]  /*1220*/  IADD3 R73, P0, R22, 0x200, RZ ;  /* 0x0000020016497810 */ /* 0x000fe20007f1e0ff */
[----:B------:R1:W-:Y:S01]  /*1230*/  LDGSTS.E.BYPASS.128 [R0+0x4000], [R26.64] ;  /* 0x040000001a007fae */ /* 0x0003e2000b901c44 */
[----:B------:R-:W-:-:S02]  /*1240*/  IADD3 R75, P3, R32, 0x200, RZ ;  /* 0x00000200204b7810 */ /* 0x000fc40007f7e0ff */
[----:B------:R-:W-:Y:S01]  /*1250*/  IADD3 R71, P1, R20, 0x200, RZ ;  /* 0x0000020014477810 */ /* 0x000fe20007f3e0ff */
[----:B------:R2:W-:Y:S01]  /*1260*/  LDGSTS.E.BYPASS.128 [R2+0x4000], [R28.64] ;  /* 0x040000001c027fae */ /* 0x0005e2000b901c44 */
[----:B------:R-:W-:Y:S02]  /*1270*/  IADD3.X R72, RZ, R23, RZ, P0, !PT ;  /* 0x00000017ff487210 */ /* 0x000fe400007fe4ff */
[----:B------:R-:W-:Y:S01]  /*1280*/  IADD3.X R74, RZ, R33, RZ, P3, !PT ;  /* 0x00000021ff4a7210 */ /* 0x000fe20001ffe4ff */
[----:B------:R2:W-:Y:S01]  /*1290*/  LDGSTS.E.BYPASS.128 [R3+0x4000], [R30.64] ;  /* 0x040000001e037fae */ /* 0x0005e2000b901c44 */
[----:B------:R-:W-:Y:S01]  /*12a0*/  IADD3.X R70, RZ, R21, RZ, P1, !PT ;  /* 0x00000015ff467210 */ /* 0x000fe20000ffe4ff */
[----:B----4-:R-:W-:Y:S01]  /*12b0*/  CS2R R24, SRZ ;  /* 0x0000000000187805 */ /* 0x010fe2000001ff00 */
[----:B------:R-:W-:Y:S01]  /*12c0*/  IADD3 R65, P0, R14, 0x200, RZ ;  /* 0x000002000e417810 */ /* 0x000fe20007f1e0ff */
[----:B------:R2:W-:Y:S01]  /*12d0*/  LDGSTS.E.BYPASS.128 [R4+0x4000], [R34.64] ;  /* 0x0400000022047fae */ /* 0x0005e2000b901c44 */
[----:B------:R-:W-:Y:S01]  /*12e0*/  IADD3 R67, P3, R16, 0x200, RZ ;  /* 0x0000020010437810 */ /* 0x000fe20007f7e0ff */
[----:B---3--:R-:W-:Y:S01]  /*12f0*/  CS2R R20, SRZ ;  /* 0x0000000000147805 */ /* 0x008fe2000001ff00 */
[----:B------:R-:W-:Y:S01]  /*1300*/  IADD3 R63, P1, R12, 0x200, RZ ;  /* 0x000002000c3f7810 */ /* 0x000fe20007f3e0ff */
[----:B------:R2:W-:Y:S01]  /*1310*/  LDGSTS.E.BYPASS.128 [R5+0x4000], [R36.64] ;  /* 0x0400000024057fae */ /* 0x0005e2000b901c44 */
[----:B------:R-:W-:Y:S01]  /*1320*/  IADD3.X R64, RZ, R15, RZ, P0, !PT ;  /* 0x0000000fff407210 */ /* 0x000fe200007fe4ff */
[----:B-1----:R-:W-:Y:S01]  /*1330*/  CS2R R26, SRZ ;  /* 0x00000000001a7805 */ /* 0x002fe2000001ff00 */
[----:B------:R-:W-:Y:S01]  /*1340*/  IADD3.X R66, RZ, R17, RZ, P3, !PT ;  /* 0x00000011ff427210 */ /* 0x000fe20001ffe4ff */
[----:B------:R2:W-:Y:S01]  /*1350*/  LDGSTS.E.BYPASS.128 [R6+0x4000], [R38.64] ;  /* 0x0400000026067fae */ /* 0x0005e2000b901c44 */
[----:B------:R-:W-:Y:S01]  /*1360*/  IADD3.X R62, RZ, R13, RZ, P1, !PT ;  /* 0x0000000dff3e7210 */ /* 0x000fe20000ffe4ff */
[----:B------:R-:W-:Y:S01]  /*1370*/  CS2R R22, SRZ ;  /* 0x0000000000167805 */ /* 0x000fe2000001ff00 */
[----:B------:R-:W-:Y:S01]  /*1380*/  PLOP3.LUT P0, PT, PT, PT, PT, 0x80, 0x0 ;  /* 0x000000000000781c */ /* 0x000fe20003f0f070 */
[----:B------:R2:W-:Y:S01]  /*1390*/  LDGSTS.E.BYPASS.128 [R7+0x4000], [R40.64] ;  /* 0x0400000028077fae */ /* 0x0005e2000b901c44 */
[----:B------:R-:W-:Y:S01]  /*13a0*/  LOP3.LUT R10, R10, 0x3c00, RZ, 0xc0, !PT ;  /* 0x00003c000a0a7812 */ /* 0x000fe200078ec0ff */
[----:B------:R-:W-:Y:S01]  /*13b0*/  UMOV UR4, URZ ;  /* 0x0000003f00047c82 */ /* 0x000fe20008000000 */
[----:B------:R-:W-:Y:S01]  /*13c0*/  LOP3.LUT R9, R9, 0x1e, RZ, 0xc0, !PT ;  /* 0x0000001e09097812 */ /* 0x000fe200078ec0ff */
[----:B------:R-:W0:Y:S01]  /*13d0*/  LDGDEPBAR ;  /* 0x00000000000079af */ /* 0x000e220000000000 */
[----:B------:R-:W-:Y:S01]  /*13e0*/  UMOV UR5, URZ ;  /* 0x0000003f00057c82 */ /* 0x000fe20008000000 */
[----:B------:R-:W-:-:S04]  /*13f0*/  DEPBAR.LE SB0, 0x0 ;  /* 0x000080000000791a */ /* 0x000fc80000000000 */
[----:B--2---:R-:W-:Y:S06]  /*1400*/  BAR.SYNC 0x0 ;  /* 0x0000000000007b1d */ /* 0x004fec0000000000 */
.L_x_1:
[----:B------:R-:W-:Y:S01]  /*1410*/  LEA R11, R9, 0x4000, 0x9 ;  /* 0x00004000090b7811 */ /* 0x000fe200078e48ff */
[----:B------:R-:W-:Y:S01]  /*1420*/  LDS.128 R44, [R10+0x200] ;  /* 0x000200000a2c7984 */ /* 0x000fe20000000c00 */
[----:B------:R-:W-:-:S03]  /*1430*/  ULDC.64 UR6, c[0x0][0x118] ;  /* 0x0000460000067ab9 */ /* 0x000fc60000000a00 */
[----:B------:R-:W1:Y:S04]  /*1440*/  LDS.128 R28, [R11+0x200] ;  /* 0x000200000b1c7984 */ /* 0x000e680000000c00 */
[----:B------:R-:W2:Y:S04]  /*1450*/  LDS.128 R32, [R11] ;  /* 0x000000000b207984 */ /* 0x000ea80000000c00 */
[----:B------:R-:W3:Y:S04]  /*1460*/  LDS.128 R36, [R10+0x2000] ;  /* 0x002000000a247984 */ /* 0x000ee80000000c00 */
[----:B------:R-:W4:Y:S04]  /*1470*/  LDS.128 R40, [R10+0x2200] ;  /* 0x002200000a287984 */ /* 0x000f280000000c00 */
[----:B------:R-:W4:Y:S04]  /*1480*/  LDS.128 R48, [R10] ;  /* 0x000000000a307984 */ /* 0x000f280000000c00 */
[----:B------:R-:W-:Y:S04]  /*1490*/  LDS.128 R52, [R10+0x210] ;  /* 0x000210000a347984 */ /* 0x000fe80000000c00 */
[----:B------:R-:W-:Y:S01]  /*14a0*/  LDS.128 R16, [R11+0x210] ;  /* 0x000210000b107984 */ /* 0x000fe20000000c00 */
[----:B-1----:R-:W-:-:S04]  /*14b0*/  FFMA R12, R44, R28, R25 ;  /* 0x0000001c2c0c7223 */ /* 0x002fc80000000019 */
[C---:B------:R-:W-:Y:S01]  /*14c0*/  FFMA R13, R45.reuse, R29, R12 ;  /* 0x0000001d2d0d7223 */ /* 0x040fe2000000000c */
[-C--:B--2---:R-:W-:Y:S01]  /*14d0*/  FFMA R24, R44, R32.reuse, R24 ;  /* 0x000000202c187223 */ /* 0x084fe20000000018 */
[C---:B---3--:R-:W-:Y:S01]  /*14e0*/  FFMA R26, R36.reuse, R32, R26 ;  /* 0x00000020241a7223 */ /* 0x048fe2000000001a */
[----:B------:R-:W-:Y:S01]  /*14f0*/  FFMA R12, R36, R28, R27 ;  /* 0x0000001c240c7223 */ /* 0x000fe2000000001b */
[----:B------:R-:W-:Y:S01]  /*1500*/  FFMA R44, R46, R30, R13 ;  /* 0x0000001e2e2c7223 */ /* 0x000fe2000000000d */
[-C--:B------:R-:W-:Y:S01]  /*1510*/  FFMA R45, R45, R33.reuse, R24 ;  /* 0x000000212d2d7223 */ /* 0x080fe20000000018 */
[C---:B------:R-:W-:Y:S01]  /*1520*/  FFMA R36, R37.reuse, R33, R26 ;  /* 0x0000002125247223 */ /* 0x040fe2000000001a */
[----:B------:R-:W-:Y:S01]  /*1530*/  FFMA R37, R37, R29, R12 ;  /* 0x0000001d25257223 */ /* 0x000fe2000000000c */
[C---:B----4-:R-:W-:Y:S01]  /*1540*/  FFMA R24, R40.reuse, R28, R23 ;  /* 0x0000001c28187223 */ /* 0x050fe20000000017 */
[----:B------:R-:W1:Y:S01]  /*1550*/  LDS.128 R12, [R11+0x10] ;  /* 0x000010000b0c7984 */ /* 0x000e620000000c00 */
[-C--:B------:R-:W-:Y:S01]  /*1560*/  FFMA R40, R40, R32.reuse, R22 ;  /* 0x0000002028287223 */ /* 0x080fe20000000016 */
[C---:B------:R-:W-:Y:S01]  /*1570*/  FFMA R32, R48.reuse, R32, R20 ;  /* 0x0000002030207223 */ /* 0x040fe20000000014 */
[----:B------:R-:W-:Y:S01]  /*1580*/  FFMA R28, R48, R28, R21 ;  /* 0x0000001c301c7223 */ /* 0x000fe20000000015 */
[-C--:B------:R-:W-:Y:S01]  /*1590*/  FFMA R46, R46, R34.reuse, R45 ;  /* 0x000000222e2e7223 */ /* 0x080fe2000000002d */
[----:B------:R-:W2:Y:S01]  /*15a0*/  LDS.128 R20, [R10+0x2010] ;  /* 0x002010000a147984 */ /* 0x000ea20000000c00 */
[C---:B------:R-:W-:Y:S01]  /*15b0*/  FFMA R40, R41.reuse, R33, R40 ;  /* 0x0000002129287223 */ /* 0x040fe20000000028 */
[-C--:B------:R-:W-:Y:S01]  /*15c0*/  FFMA R41, R41, R29.reuse, R24 ;  /* 0x0000001d29297223 */ /* 0x080fe20000000018 */
[C---:B------:R-:W-:Y:S01]  /*15d0*/  FFMA R29, R49.reuse, R29, R28 ;  /* 0x0000001d311d7223 */ /* 0x040fe2000000001c */
[----:B------:R-:W3:Y:S01]  /*15e0*/  LDS.128 R24, [R10+0x2210] ;  /* 0x002210000a187984 */ /* 0x000ee20000000c00 */
[----:B------:R-:W-:Y:S01]  /*15f0*/  FFMA R33, R49, R33, R32 ;  /* 0x0000002131217223 */ /* 0x000fe20000000020 */
[C---:B------:R-:W-:Y:S01]  /*1600*/  FFMA R49, R47.reuse, R31, R44 ;  /* 0x0000001f2f317223 */ /* 0x040fe2000000002c */
[-C--:B------:R-:W-:Y:S01]  /*1610*/  FFMA R57, R47, R35.reuse, R46 ;  /* 0x000000232f397223 */ /* 0x080fe2000000002e */
[C---:B------:R-:W-:Y:S01]  /*1620*/  FFMA R36, R38.reuse, R34, R36 ;  /* 0x0000002226247223 */ /* 0x040fe20000000024 */
[----:B------:R-:W4:Y:S01]  /*1630*/  LDS.128 R44, [R10+0x10] ;  /* 0x000010000a2c7984 */ /* 0x000f220000000c00 */
[----:B------:R-:W-:Y:S01]  /*1640*/  FFMA R28, R38, R30, R37 ;  /* 0x0000001e261c7223 */ /* 0x000fe20000000025 */
[C---:B------:R-:W-:Y:S01]  /*1650*/  FFMA R40, R42.reuse, R34, R40 ;  /* 0x000000222a287223 */ /* 0x040fe20000000028 */
[-C--:B------:R-:W-:Y:S01]  /*1660*/  FFMA R42, R42, R30.reuse, R41 ;  /* 0x0000001e2a2a7223 */ /* 0x080fe20000000029 */
[C---:B------:R-:W-:Y:S01]  /*1670*/  FFMA R30, R50.reuse, R30, R29 ;  /* 0x0000001e321e7223 */ /* 0x040fe2000000001d */
[C---:B------:R-:W-:Y:S01]  /*1680*/  FFMA R59, R39.reuse, R35, R36 ;  /* 0x00000023273b7223 */ /* 0x040fe20000000024 */
[----:B------:R-:W-:Y:S01]  /*1690*/  FFMA R28, R39, R31, R28 ;  /* 0x0000001f271c7223 */ /* 0x000fe2000000001c */
[----:B------:R-:W-:Y:S01]  /*16a0*/  FFMA R39, R43, R35, R40 ;  /* 0x000000232b277223 */ /* 0x000fe20000000028 */
[-C--:B------:R-:W-:Y:S01]  /*16b0*/  FFMA R37, R51, R31.reuse, R30 ;  /* 0x0000001f33257223 */ /* 0x080fe2000000001e */
[----:B------:R-:W-:Y:S01]  /*16c0*/  FFMA R43, R43, R31, R42 ;  /* 0x0000001f2b2b7223 */ /* 0x000fe2000000002a */
[----:B------:R-:W-:-:S04]  /*16d0*/  FFMA R34, R50, R34, R33 ;  /* 0x0000002232227223 */ /* 0x000fc80000000021 */
[----:B------:R-:W-:Y:S01]  /*16e0*/  FFMA R41, R51, R35, R34 ;  /* 0x0000002333297223 */ /* 0x000fe20000000022 */
[C---:B-1----:R-:W-:Y:S01]  /*16f0*/  FFMA R32, R52.reuse, R12, R57 ;  /* 0x0000000c34207223 */ /* 0x042fe20000000039 */
[----:B------:R-:W-:Y:S02]  /*1700*/  FFMA R52, R52, R16, R49 ;  /* 0x0000001034347223 */ /* 0x000fe40000000031 */
[----:B------:R-:W-:Y:S01]  /*1710*/  LDS.128 R48, [R10+0x220] ;  /* 0x000220000a307984 */ /* 0x000fe20000000c00 */
[-C--:B------:R-:W-:Y:S01]  /*1720*/  FFMA R29, R53, R13.reuse, R32 ;  /* 0x0000000d351d7223 */ /* 0x080fe20000000020 */
[C---:B--2---:R-:W-:Y:S01]  /*1730*/  FFMA R30, R20.reuse, R12, R59 ;  /* 0x0000000c141e7223 */ /* 0x044fe2000000003b */
[----:B------:R-:W-:Y:S01]  /*1740*/  FFMA R28, R20, R16, R28 ;  /* 0x00000010141c7223 */ /* 0x000fe2000000001c */
[----:B------:R-:W1:Y:S01]  /*1750*/  LDS.128 R32, [R11+0x220] ;  /* 0x000220000b207984 */ /* 0x000e620000000c00 */
[----:B------:R-:W-:Y:S01]  /*1760*/  FFMA R20, R54, R14, R29 ;  /* 0x0000000e36147223 */ /* 0x000fe2000000001d */
[C---:B------:R-:W-:Y:S01]  /*1770*/  FFMA R57, R21.reuse, R13, R30 ;  /* 0x0000000d15397223 */ /* 0x040fe2000000001e */
[-C--:B------:R-:W-:Y:S01]  /*1780*/  FFMA R21, R21, R17.reuse, R28 ;  /* 0x0000001115157223 */ /* 0x080fe2000000001c */
[C---:B---3--:R-:W-:Y:S01]  /*1790*/  FFMA R36, R24.reuse, R16, R43 ;  /* 0x0000001018247223 */ /* 0x048fe2000000002b */
[----:B------:R-:W-:Y:S01]  /*17a0*/  FFMA R24, R24, R12, R39 ;  /* 0x0000000c18187223 */ /* 0x000fe20000000027 */
[----:B------:R-:W2:Y:S01]  /*17b0*/  LDS.128 R28, [R11+0x20] ;  /* 0x000020000b1c7984 */ /* 0x000ea20000000c00 */
[C---:B----4-:R-:W-:Y:S01]  /*17c0*/  FFMA R16, R44.reuse, R16, R37 ;  /* 0x000000102c107223 */ /* 0x050fe20000000025 */
[----:B------:R-:W-:Y:S01]  /*17d0*/  FFMA R53, R53, R17, R52 ;  /* 0x0000001135357223 */ /* 0x000fe20000000034 */
[C---:B------:R-:W-:Y:S01]  /*17e0*/  FFMA R59, R25.reuse, R13, R24 ;  /* 0x0000000d193b7223 */ /* 0x040fe20000000018 */
[-C--:B------:R-:W-:Y:S01]  /*17f0*/  FFMA R25, R25, R17.reuse, R36 ;  /* 0x0000001119197223 */ /* 0x080fe20000000024 */
[----:B------:R-:W-:Y:S01]  /*1800*/  FFMA R12, R44, R12, R41 ;  /* 0x0000000c2c0c7223 */ /* 0x000fe20000000029 */
[----:B------:R-:W3:Y:S01]  /*1810*/  LDS.128 R36, [R10+0x2020] ;  /* 0x002020000a247984 */ /* 0x000ee20000000c00 */
[----:B------:R-:W-:Y:S01]  /*1820*/  FFMA R54, R54, R18, R53 ;  /* 0x0000001236367223 */ /* 0x000fe20000000035 */
[C---:B------:R-:W-:Y:S01]  /*1830*/  FFMA R17, R45.reuse, R17, R16 ;  /* 0x000000112d117223 */ /* 0x040fe20000000010 */
[----:B------:R-:W-:Y:S01]  /*1840*/  FFMA R13, R45, R13, R12 ;  /* 0x0000000d2d0d7223 */ /* 0x000fe2000000000c */
[----:B------:R-:W4:Y:S01]  /*1850*/  LDS.128 R40, [R10+0x2220] ;  /* 0x002220000a287984 */ /* 0x000f220000000c00 */
[C---:B------:R-:W-:Y:S01]  /*1860*/  FFMA R45, R55.reuse, R15, R20 ;  /* 0x0000000f372d7223 */ /* 0x040fe20000000014 */
[----:B------:R-:W-:Y:S01]  /*1870*/  FFMA R12, R55, R19, R54 ;  /* 0x00000013370c7223 */ /* 0x000fe20000000036 */
[C---:B------:R-:W-:Y:S01]  /*1880*/  FFMA R20, R22.reuse, R14, R57 ;  /* 0x0000000e16147223 */ /* 0x040fe20000000039 */
[----:B------:R-:W4:Y:S01]  /*1890*/  LDS.128 R52, [R10+0x20] ;  /* 0x000020000a347984 */ /* 0x000f220000000c00 */
[----:B------:R-:W-:Y:S01]  /*18a0*/  FFMA R22, R22, R18, R21 ;  /* 0x0000001216167223 */ /* 0x000fe20000000015 */
[-C--:B------:R-:W-:Y:S01]  /*18b0*/  FFMA R16, R26, R14.reuse, R59 ;  /* 0x0000000e1a107223 */ /* 0x080fe2000000003b */
[C---:B------:R-:W-:Y:S01]  /*18c0*/  FFMA R57, R23.reuse, R15, R20 ;  /* 0x0000000f17397223 */ /* 0x040fe20000000014 */
[----:B------:R-:W-:Y:S01]  /*18d0*/  FFMA R14, R46, R14, R13 ;  /* 0x0000000e2e0e7223 */ /* 0x000fe2000000000d */
[----:B------:R-:W-:Y:S01]  /*18e0*/  FFMA R59, R23, R19, R22 ;  /* 0x00000013173b7223 */ /* 0x000fe20000000016 */
[-C--:B------:R-:W-:Y:S01]  /*18f0*/  FFMA R23, R27, R15.reuse, R16 ;  /* 0x0000000f1b177223 */ /* 0x080fe20000000010 */
[-C--:B------:R-:W-:Y:S01]  /*1900*/  FFMA R26, R26, R18.reuse, R25 ;  /* 0x000000121a1a7223 */ /* 0x080fe20000000019 */
[----:B------:R-:W-:Y:S01]  /*1910*/  FFMA R25, R47, R15, R14 ;  /* 0x0000000f2f197223 */ /* 0x000fe2000000000e */
[----:B------:R-:W-:-:S02]  /*1920*/  FFMA R18, R46, R18, R17 ;  /* 0x000000122e127223 */ /* 0x000fc40000000011 */
[-C--:B------:R-:W-:Y:S02]  /*1930*/  FFMA R27, R27, R19.reuse, R26 ;  /* 0x000000131b1b7223 */ /* 0x080fe4000000001a */
[----:B------:R-:W-:Y:S01]  /*1940*/  FFMA R21, R47, R19, R18 ;  /* 0x000000132f157223 */ /* 0x000fe20000000012 */
[C---:B-1----:R-:W-:Y:S01]  /*1950*/  FFMA R12, R48.reuse, R32, R12 ;  /* 0x00000020300c7223 */ /* 0x042fe2000000000c */
[-C--:B--2---:R-:W-:Y:S02]  /*1960*/  FFMA R16, R48, R28.reuse, R45 ;  /* 0x0000001c30107223 */ /* 0x084fe4000000002d */
[----:B------:R-:W-:Y:S02]  /*1970*/  LDS.128 R44, [R10+0x230] ;  /* 0x000230000a2c7984 */ /* 0x000fe40000000c00 */
[C---:B------:R-:W-:Y:S01]  /*1980*/  FFMA R13, R49.reuse, R29, R16 ;  /* 0x0000001d310d7223 */ /* 0x040fe20000000010 */
[----:B------:R-:W-:Y:S01]  /*1990*/  FFMA R49, R49, R33, R12 ;  /* 0x0000002131317223 */ /* 0x000fe2000000000c */
[C---:B---3--:R-:W-:Y:S01]  /*19a0*/  FFMA R14, R36.reuse, R28, R57 ;  /* 0x0000001c240e7223 */ /* 0x048fe20000000039 */
[----:B------:R-:W-:Y:S01]  /*19b0*/  FFMA R12, R36, R32, R59 ;  /* 0x00000020240c7223 */ /* 0x000fe2000000003b */
[----:B------:R-:W-:Y:S01]  /*19c0*/  FFMA R36, R50, R30, R13 ;  /* 0x0000001e32247223 */ /* 0x000fe2000000000d */
[----:B------:R-:W1:Y:S01]  /*19d0*/  LDS.128 R16, [R11+0x230] ;  /* 0x000230000b107984 */ /* 0x000e620000000c00 */
[C---:B------:R-:W-:Y:S01]  /*19e0*/  FFMA R57, R37.reuse, R29, R14 ;  /* 0x0000001d25397223 */ /* 0x040fe2000000000e */
[----:B------:R-:W-:Y:S01]  /*19f0*/  FFMA R37, R37, R33, R12 ;  /* 0x0000002125257223 */ /* 0x000fe2000000000c */
[C---:B----4-:R-:W-:Y:S01]  /*1a00*/  FFMA R20, R40.reuse, R32, R27 ;  /* 0x0000002028147223 */ /* 0x050fe2000000001b */
[----:B------:R-:W-:Y:S01]  /*1a10*/  FFMA R40, R40, R28, R23 ;  /* 0x0000001c28287223 */ /* 0x000fe20000000017 */
[----:B------:R-:W2:Y:S01]  /*1a20*/  LDS.128 R12, [R11+0x30] ;  /* 0x000030000b0c7984 */ /* 0x000ea20000000c00 */
[C---:B------:R-:W-:Y:S01]  /*1a30*/  FFMA R32, R52.reuse, R32, R21 ;  /* 0x0000002034207223 */ /* 0x040fe20000000015 */
[----:B------:R-:W-:Y:S01]  /*1a40*/  FFMA R28, R52, R28, R25 ;  /* 0x0000001c341c7223 */ /* 0x000fe20000000019 */
[C---:B------:R-:W-:Y:S01]  /*1a50*/  FFMA R59, R41.reuse, R29, R40 ;  /* 0x0000001d293b7223 */ /* 0x040fe20000000028 */
[-C--:B------:R-:W-:Y:S01]  /*1a60*/  FFMA R41, R41, R33.reuse, R20 ;  /* 0x0000002129297223 */ /* 0x080fe20000000014 */
[----:B------:R-:W-:Y:S01]  /*1a70*/  FFMA R50, R50, R34, R49 ;  /* 0x0000002232327223 */ /* 0x000fe20000000031 */
[----:B------:R-:W3:Y:S01]  /*1a80*/  LDS.128 R20, [R10+0x2030] ;  /* 0x002030000a147984 */ /* 0x000ee20000000c00 */
[C---:B------:R-:W-:Y:S01]  /*1a90*/  FFMA R33, R53.reuse, R33, R32 ;  /* 0x0000002135217223 */ /* 0x040fe20000000020 */
[----:B------:R-:W-:Y:S01]  /*1aa0*/  FFMA R29, R53, R29, R28 ;  /* 0x0000001d351d7223 */ /* 0x000fe2000000001c */
[C---:B------:R-:W-:Y:S01]  /*1ab0*/  FFMA R53, R51.reuse, R31, R36 ;  /* 0x0000001f33357223 */ /* 0x040fe20000000024 */
[----:B------:R-:W4:Y:S01]  /*1ac0*/  LDS.128 R24, [R10+0x2230] ;  /* 0x002230000a187984 */ /* 0x000f220000000c00 */
[----:B------:R-:W-:Y:S01]  /*1ad0*/  FFMA R28, R51, R35, R50 ;  /* 0x00000023331c7223 */ /* 0x000fe20000000032 */
[C---:B------:R-:W-:Y:S01]  /*1ae0*/  FFMA R36, R38.reuse, R30, R57 ;  /* 0x0000001e26247223 */ /* 0x040fe20000000039 */
[----:B------:R-:W-:Y:S01]  /*1af0*/  FFMA R38, R38, R34, R37 ;  /* 0x0000002226267223 */ /* 0x000fe20000000025 */
[----:B------:R-:W4:Y:S01]  /*1b00*/  LDS.128 R48, [R10+0x30] ;  /* 0x000030000a307984 */ /* 0x000f220000000c00 */
        /* <DEDUP_REMOVED lines=8> */
[-C--:B------:R-:W-:Y:S01]  /*1b90*/  FFMA R43, R43, R35.reuse, R42 ;  /* 0x000000232b2b7223 */ /* 0x080fe2000000002a */
        /* <DEDUP_REMOVED lines=748> */
[-C--:B------:R-:W-:Y:S01]  /*4a60*/  FFMA R32, R42, R30.reuse, R59 ;  /* 0x0000001e2a207223 */ /* 0x080fe2000000003b */
[C---:B------:R-:W-:Y:S01]  /*4a70*/  FFMA R36, R38.reuse, R30, R57 ;  /* 0x0000001e26247223 */ /* 0x040fe20000000039 */
[----:B------:R-:W4:Y:S01]  /*4a80*/  LDS.128 R52, [R10+0x170] ;  /* 0x000170000a347984 */ /* 0x000f220000000c00 */
[-C--:B------:R-:W-:Y:S01]  /*4a90*/  FFMA R38, R38, R34.reuse, R37 ;  /* 0x0000002226267223 */ /* 0x080fe20000000025 */
[-C--:B------:R-:W-:Y:S01]  /*4aa0*/  FFMA R42, R42, R34.reuse, R41 ;  /* 0x000000222a2a7223 */ /* 0x080fe20000000029 */
[-C--:B------:R-:W-:Y:S01]  /*4ab0*/  FFMA R37, R43, R31.reuse, R32 ;  /* 0x0000001f2b257223 */ /* 0x080fe20000000020 */
[C---:B------:R-:W-:Y:S01]  /*4ac0*/  FFMA R34, R46.reuse, R34, R33 ;  /* 0x000000222e227223 */ /* 0x040fe20000000021 */
[C---:B------:R-:W-:Y:S01]  /*4ad0*/  FFMA R57, R39.reuse, R31, R36 ;  /* 0x0000001f27397223 */ /* 0x040fe20000000024 */
[----:B------:R-:W-:Y:S01]  /*4ae0*/  FFMA R30, R46, R30, R29 ;  /* 0x0000001e2e1e7223 */ /* 0x000fe2000000001d */
[-C--:B------:R-:W-:Y:S01]  /*4af0*/  FFMA R39, R39, R35.reuse, R38 ;  /* 0x0000002327277223 */ /* 0x080fe20000000026 */
[-C--:B------:R-:W-:Y:S01]  /*4b00*/  FFMA R41, R47, R35.reuse, R34 ;  /* 0x000000232f297223 */ /* 0x080fe20000000022 */
[----:B------:R-:W-:Y:S01]  /*4b10*/  FFMA R43, R43, R35, R42 ;  /* 0x000000232b2b7223 */ /* 0x000fe2000000002a */
[----:B------:R-:W-:Y:S01]  /*4b20*/  FFMA R47, R47, R31, R30 ;  /* 0x0000001f2f2f7223 */ /* 0x000fe2000000001e */
[C---:B-1----:R-:W-:Y:S01]  /*4b30*/  FFMA R28, R48.reuse, R16, R28 ;  /* 0x00000010301c7223 */ /* 0x042fe2000000001c */
[----:B--2---:R-:W-:-:S04]  /*4b40*/  FFMA R32, R48, R12, R45 ;  /* 0x0000000c30207223 */ /* 0x004fc8000000002d */
[C---:B------:R-:W-:Y:S01]  /*4b50*/  FFMA R29, R49.reuse, R13, R32 ;  /* 0x0000000d311d7223 */ /* 0x040fe20000000020 */
[----:B------:R-:W-:Y:S01]  /*4b60*/  FFMA R49, R49, R17, R28 ;  /* 0x0000001131317223 */ /* 0x000fe2000000001c */
[C---:B---3--:R-:W-:Y:S01]  /*4b70*/  FFMA R30, R20.reuse, R12, R57 ;  /* 0x0000000c141e7223 */ /* 0x048fe20000000039 */
[----:B------:R-:W-:Y:S01]  /*4b80*/  FFMA R28, R20, R16, R39 ;  /* 0x00000010141c7223 */ /* 0x000fe20000000027 */
[----:B------:R-:W-:Y:S01]  /*4b90*/  FFMA R20, R50, R14, R29 ;  /* 0x0000000e32147223 */ /* 0x000fe2000000001d */
[----:B------:R-:W-:Y:S01]  /*4ba0*/  LDS.128 R32, [R10+0x380] ;  /* 0x000380000a207984 */ /* 0x000fe20000000c00 */
[C---:B------:R-:W-:Y:S01]  /*4bb0*/  FFMA R57, R21.reuse, R13, R30 ;  /* 0x0000000d15397223 */ /* 0x040fe2000000001e */
[----:B------:R-:W-:Y:S01]  /*4bc0*/  FFMA R21, R21, R17, R28 ;  /* 0x0000001115157223 */ /* 0x000fe2000000001c */
[C---:B----4-:R-:W-:Y:S01]  /*4bd0*/  FFMA R40, R24.reuse, R16, R43 ;  /* 0x0000001018287223 */ /* 0x050fe2000000002b */
[----:B------:R-:W-:Y:S01]  /*4be0*/  FFMA R24, R24, R12, R37 ;  /* 0x0000000c18187223 */ /* 0x000fe20000000025 */
[----:B------:R-:W1:Y:S01]  /*4bf0*/  LDS.128 R28, [R11+0x180] ;  /* 0x000180000b1c7984 */ /* 0x000e620000000c00 */
[C---:B------:R-:W-:Y:S01]  /*4c00*/  FFMA R16, R52.reuse, R16, R41 ;  /* 0x0000001034107223 */ /* 0x040fe20000000029 */
[----:B------:R-:W-:Y:S01]  /*4c10*/  FFMA R12, R52, R12, R47 ;  /* 0x0000000c340c7223 */ /* 0x000fe2000000002f */
[C---:B------:R-:W-:Y:S01]  /*4c20*/  FFMA R59, R25.reuse, R13, R24 ;  /* 0x0000000d193b7223 */ /* 0x040fe20000000018 */
[----:B------:R-:W2:Y:S01]  /*4c30*/  LDS.128 R36, [R11+0x380] ;  /* 0x000380000b247984 */ /* 0x000ea20000000c00 */
[-C--:B------:R-:W-:Y:S01]  /*4c40*/  FFMA R25, R25, R17.reuse, R40 ;  /* 0x0000001119197223 */ /* 0x080fe20000000028 */
[----:B------:R-:W-:Y:S01]  /*4c50*/  FFMA R50, R50, R18, R49 ;  /* 0x0000001232327223 */ /* 0x000fe20000000031 */
[C---:B------:R-:W-:Y:S01]  /*4c60*/  FFMA R17, R53.reuse, R17, R16 ;  /* 0x0000001135117223 */ /* 0x040fe20000000010 */
        /* <DEDUP_REMOVED lines=9> */
[C---:B------:R-:W-:Y:S01]  /*4d00*/  FFMA R57, R23.reuse, R15, R20 ;  /* 0x0000000f17397223 */ /* 0x040fe20000000014 */
[----:B------:R-:W-:Y:S01]  /*4d10*/  FFMA R59, R23, R19, R22 ;  /* 0x00000013173b7223 */ /* 0x000fe20000000016 */
[----:B------:R-:W-:Y:S01]  /*4d20*/  FFMA R23, R27, R15, R16 ;  /* 0x0000000f1b177223 */ /* 0x000fe20000000010 */
[----:B------:R-:W-:Y:S01]  /*4d30*/  FFMA R26, R26, R18, R25 ;  /* 0x000000121a1a7223 */ /* 0x000fe20000000019 */
[C---:B------:R-:W-:Y:S01]  /*4d40*/  FFMA R14, R54.reuse, R14, R13 ;  /* 0x0000000e360e7223 */ /* 0x040fe2000000000d */
[----:B------:R-:W-:-:S02]  /*4d50*/  FFMA R18, R54, R18, R17 ;  /* 0x0000001236127223 */ /* 0x000fc40000000011 */
[----:B------:R-:W-:Y:S01]  /*4d60*/  FFMA R27, R27, R19, R26 ;  /* 0x000000131b1b7223 */ /* 0x000fe2000000001a */
[C---:B------:R-:W-:Y:S01]  /*4d70*/  FFMA R25, R55.reuse, R15, R14 ;  /* 0x0000000f37197223 */ /* 0x040fe2000000000e */
[----:B------:R-:W-:Y:S01]  /*4d80*/  FFMA R21, R55, R19, R18 ;  /* 0x0000001337157223 */ /* 0x000fe20000000012 */
[C---:B-1----:R-:W-:Y:S02]  /*4d90*/  FFMA R16, R32.reuse, R28, R53 ;  /* 0x0000001c20107223 */ /* 0x042fe40000000035 */
[----:B------:R-:W-:Y:S01]  /*4da0*/  LDS.128 R52, [R10+0x390] ;  /* 0x000390000a347984 */ /* 0x000fe20000000c00 */
[----:B--2---:R-:W-:Y:S01]  /*4db0*/  FFMA R12, R32, R36, R12 ;  /* 0x00000024200c7223 */ /* 0x004fe2000000000c */
[C---:B------:R-:W-:Y:S02]  /*4dc0*/  FFMA R13, R33.reuse, R29, R16 ;  /* 0x0000001d210d7223 */ /* 0x040fe40000000010 */
[----:B------:R-:W1:Y:S01]  /*4dd0*/  LDS.128 R16, [R11+0x390] ;  /* 0x000390000b107984 */ /* 0x000e620000000c00 */
[----:B------:R-:W-:Y:S01]  /*4de0*/  FFMA R33, R33, R37, R12 ;  /* 0x0000002521217223 */ /* 0x000fe2000000000c */
[----:B---3--:R-:W-:Y:S01]  /*4df0*/  FFMA R12, R40, R28, R57 ;  /* 0x0000001c280c7223 */ /* 0x008fe20000000039 */
[----:B------:R-:W-:Y:S01]  /*4e00*/  FFMA R32, R34, R30, R13 ;  /* 0x0000001e22207223 */ /* 0x000fe2000000000d */
[-C--:B------:R-:W-:Y:S01]  /*4e10*/  FFMA R40, R40, R36.reuse, R59 ;  /* 0x0000002428287223 */ /* 0x080fe2000000003b */
[C---:B----4-:R-:W-:Y:S01]  /*4e20*/  FFMA R20, R44.reuse, R36, R27 ;  /* 0x000000242c147223 */ /* 0x050fe2000000001b */
[-C--:B------:R-:W-:Y:S01]  /*4e30*/  FFMA R57, R41, R29.reuse, R12 ;  /* 0x0000001d29397223 */ /* 0x080fe2000000000c */
        /* <DEDUP_REMOVED lines=8> */
[-C--:B------:R-:W-:Y:S01]  /*4ec0*/  FFMA R41, R41, R37.reuse, R40 ;  /* 0x0000002529297223 */ /* 0x080fe20000000028 */
[C---:B------:R-:W-:Y:S01]  /*4ed0*/  FFMA R37, R49.reuse, R37, R36 ;  /* 0x0000002531257223 */ /* 0x040fe20000000024 */
[----:B------:R-:W-:Y:S01]  /*4ee0*/  FFMA R29, R49, R29, R28 ;  /* 0x0000001d311d7223 */ /* 0x000fe2000000001c */
[----:B------:R-:W4:Y:S01]  /*4ef0*/  LDS.128 R24, [R10+0x2390] ;  /* 0x002390000a187984 */ /* 0x000f220000000c00 */
[C---:B------:R-:W-:Y:S01]  /*4f00*/  FFMA R49, R35.reuse, R31, R32 ;  /* 0x0000001f23317223 */ /* 0x040fe20000000020 */
[----:B------:R-:W-:Y:S01]  /*4f10*/  FFMA R28, R35, R39, R34 ;  /* 0x00000027231c7223 */ /* 0x000fe20000000022 */
[-C--:B------:R-:W-:Y:S01]  /*4f20*/  FFMA R36, R46, R30.reuse, R59 ;  /* 0x0000001e2e247223 */ /* 0x080fe2000000003b */
[----:B------:R-:W4:Y:S01]  /*4f30*/  LDS.128 R32, [R10+0x190] ;  /* 0x000190000a207984 */ /* 0x000f220000000c00 */
[C---:B------:R-:W-:Y:S01]  /*4f40*/  FFMA R40, R42.reuse, R30, R57 ;  /* 0x0000001e2a287223 */ /* 0x040fe20000000039 */
        /* <DEDUP_REMOVED lines=61> */
[----:B------:R-:W-:Y:S01]  /*5320*/  FFMA R40, R52, R40, R21 ;  /* 0x0000002834287223 */ /* 0x000fe20000000015 */
        /* <DEDUP_REMOVED lines=14> */
[----:B------:R-:W-:Y:S01]  /*5410*/  FFMA R46, R46, R42, R45 ;  /* 0x0000002a2e2e7223 */ /* 0x000fe2000000002d */
[-C--:B------:R-:W-:Y:S01]  /*5420*/  FFMA R45, R51, R39.reuse, R40 ;  /* 0x00000027332d7223 */ /* 0x080fe20000000028 */
[----:B------:R-:W-:Y:S01]  /*5430*/  FFMA R38, R54, R38, R37 ;  /* 0x0000002636267223 */ /* 0x000fe20000000025 */
[C---:B------:R-:W-:Y:S01]  /*5440*/  FFMA R57, R47.reuse, R39, R44 ;  /* 0x000000272f397223 */ /* 0x040fe2000000002c */
[----:B------:R-:W-:Y:S01]  /*5450*/  FFMA R47, R47, R43, R46 ;  /* 0x0000002b2f2f7223 */ /* 0x000fe2000000002e */
[-C--:B------:R-:W-:Y:S01]  /*5460*/  FFMA R50, R50, R42.reuse, R49 ;  /* 0x0000002a32327223 */ /* 0x080fe20000000031 */
[----:B------:R-:W-:-:S03]  /*5470*/  FFMA R42, R54, R42, R41 ;  /* 0x0000002a362a7223 */ /* 0x000fc60000000029 */
[-C--:B------:R-:W-:Y:S01]  /*5480*/  FFMA R51, R51, R43.reuse, R50 ;  /* 0x0000002b33337223 */ /* 0x080fe20000000032 */
[C---:B------:R-:W-:Y:S01]  /*5490*/  FFMA R49, R55.reuse, R43, R42 ;  /* 0x0000002b37317223 */ /* 0x040fe2000000002a */
[----:B------:R-:W-:Y:S01]  /*54a0*/  FFMA R55, R55, R39, R38 ;  /* 0x0000002737377223 */ /* 0x000fe20000000026 */
[C---:B-1----:R-:W-:Y:S01]  /*54b0*/  FFMA R36, R32.reuse, R16, R36 ;  /* 0x0000001020247223 */ /* 0x042fe20000000024 */
[----:B--2---:R-:W-:-:S04]  /*54c0*/  FFMA R40, R32, R12, R53 ;  /* 0x0000000c20287223 */ /* 0x004fc80000000035 */
[C---:B------:R-:W-:Y:S01]  /*54d0*/  FFMA R37, R33.reuse, R13, R40 ;  /* 0x0000000d21257223 */ /* 0x040fe20000000028 */
[----:B------:R-:W-:Y:S01]  /*54e0*/  FFMA R33, R33, R17, R36 ;  /* 0x0000001121217223 */ /* 0x000fe20000000024 */
[C---:B---3--:R-:W-:Y:S01]  /*54f0*/  FFMA R36, R20.reuse, R12, R57 ;  /* 0x0000000c14247223 */ /* 0x048fe20000000039 */
[----:B------:R-:W-:Y:S01]  /*5500*/  FFMA R20, R20, R16, R47 ;  /* 0x0000001014147223 */ /* 0x000fe2000000002f */
[C---:B------:R-:W-:Y:S01]  /*5510*/  FFMA R32, R34.reuse, R14, R37 ;  /* 0x0000000e22207223 */ /* 0x040fe20000000025 */
[----:B------:R-:W-:Y:S01]  /*5520*/  FFMA R34, R34, R18, R33 ;  /* 0x0000001222227223 */ /* 0x000fe20000000021 */
[C---:B------:R-:W-:Y:S01]  /*5530*/  FFMA R33, R21.reuse, R13, R36 ;  /* 0x0000000d15217223 */ /* 0x040fe20000000024 */
[----:B------:R-:W-:Y:S01]  /*5540*/  FFMA R21, R21, R17, R20 ;  /* 0x0000001115157223 */ /* 0x000fe20000000014 */
[C---:B----4-:R-:W-:Y:S01]  /*5550*/  FFMA R48, R24.reuse, R16, R51 ;  /* 0x0000001018307223 */ /* 0x050fe20000000033 */
[----:B------:R-:W-:Y:S01]  /*5560*/  FFMA R20, R24, R12, R45 ;  /* 0x0000000c18147223 */ /* 0x000fe2000000002d */
[----:B------:R-:W-:Y:S01]  /*5570*/  LDS.128 R36, [R10+0x3c0] ;  /* 0x0003c0000a247984 */ /* 0x000fe20000000c00 */
[C---:B------:R-:W-:Y:S01]  /*5580*/  FFMA R16, R28.reuse, R16, R49 ;  /* 0x000000101c107223 */ /* 0x040fe20000000031 */
[----:B------:R-:W-:Y:S01]  /*5590*/  FFMA R12, R28, R12, R55 ;  /* 0x0000000c1c0c7223 */ /* 0x000fe20000000037 */
[C---:B------:R-:W-:Y:S01]  /*55a0*/  FFMA R20, R25.reuse, R13, R20 ;  /* 0x0000000d19147223 */ /* 0x040fe20000000014 */
[----:B------:R-:W1:Y:S01]  /*55b0*/  LDS.128 R40, [R11+0x1c0] ;  /* 0x0001c0000b287984 */ /* 0x000e620000000c00 */
[----:B------:R-:W-:Y:S01]  /*55c0*/  FFMA R25, R25, R17, R48 ;  /* 0x0000001119197223 */ /* 0x000fe20000000030 */
[C---:B------:R-:W-:Y:S01]  /*55d0*/  FFMA R13, R29.reuse, R13, R12 ;  /* 0x0000000d1d0d7223 */ /* 0x040fe2000000000c */
[----:B------:R-:W-:Y:S01]  /*55e0*/  FFMA R17, R29, R17, R16 ;  /* 0x000000111d117223 */ /* 0x000fe20000000010 */
[----:B------:R-:W2:Y:S01]  /*55f0*/  LDS.128 R44, [R11+0x3c0] ;  /* 0x0003c0000b2c7984 */ /* 0x000ea20000000c00 */
[-C--:B------:R-:W-:Y:S01]  /*5600*/  FFMA R12, R22, R14.reuse, R33 ;  /* 0x0000000e160c7223 */ /* 0x080fe20000000021 */
[C---:B------:R-:W-:Y:S01]  /*5610*/  FFMA R29, R35.reuse, R15, R32 ;  /* 0x0000000f231d7223 */ /* 0x040fe20000000020 */
[----:B------:R-:W-:Y:S01]  /*5620*/  FFMA R35, R35, R19, R34 ;  /* 0x0000001323237223 */ /* 0x000fe20000000022 */
[----:B------:R-:W3:Y:S01]  /*5630*/  LDS.128 R48, [R10+0x21c0] ;  /* 0x0021c0000a307984 */ /* 0x000ee20000000c00 */
[C---:B------:R-:W-:Y:S01]  /*5640*/  FFMA R20, R26.reuse, R14, R20 ;  /* 0x0000000e1a147223 */ /* 0x040fe20000000014 */
[-C--:B------:R-:W-:Y:S01]  /*5650*/  FFMA R26, R26, R18.reuse, R25 ;  /* 0x000000121a1a7223 */ /* 0x080fe20000000019 */
[-C--:B------:R-:W-:Y:S01]  /*5660*/  FFMA R22, R22, R18.reuse, R21 ;  /* 0x0000001216167223 */ /* 0x080fe20000000015 */
[----:B------:R-:W4:Y:S01]  /*5670*/  LDS.128 R52, [R10+0x23c0] ;  /* 0x0023c0000a347984 */ /* 0x000f220000000c00 */
[C---:B------:R-:W-:Y:S01]  /*5680*/  FFMA R25, R23.reuse, R15, R12 ;  /* 0x0000000f17197223 */ /* 0x040fe2000000000c */
[C---:B------:R-:W-:Y:S01]  /*5690*/  FFMA R18, R30.reuse, R18, R17 ;  /* 0x000000121e127223 */ /* 0x040fe20000000011 */
[----:B------:R-:W-:Y:S01]  /*56a0*/  FFMA R23, R23, R19, R22 ;  /* 0x0000001317177223 */ /* 0x000fe20000000016 */
[----:B------:R-:W4:Y:S01]  /*56b0*/  LDS.128 R56, [R10+0x1c0] ;  /* 0x0001c0000a387984 */ /* 0x000f220000000c00 */
[C---:B------:R-:W-:Y:S01]  /*56c0*/  FFMA R21, R27.reuse, R15, R20 ;  /* 0x0000000f1b157223 */ /* 0x040fe20000000014 */
[-C--:B------:R-:W-:Y:S01]  /*56d0*/  FFMA R27, R27, R19.reuse, R26 ;  /* 0x000000131b1b7223 */ /* 0x080fe2000000001a */
[----:B------:R-:W-:Y:S01]  /*56e0*/  FFMA R14, R30, R14, R13 ;  /* 0x0000000e1e0e7223 */ /* 0x000fe2000000000d */
[----:B------:R-:W-:-:S03]  /*56f0*/  FFMA R13, R31, R19, R18 ;  /* 0x000000131f0d7223 */ /* 0x000fc60000000012 */
[----:B------:R-:W-:Y:S01]  /*5700*/  FFMA R15, R31, R15, R14 ;  /* 0x0000000f1f0f7223 */ /* 0x000fe2000000000e */
[C---:B-1----:R-:W-:Y:S02]  /*5710*/  FFMA R12, R36.reuse, R40, R29 ;  /* 0x00000028240c7223 */ /* 0x042fe4000000001d */
[----:B------:R-:W-:Y:S01]  /*5720*/  LDS.128 R28, [R11+0x1d0] ;  /* 0x0001d0000b1c7984 */ /* 0x000fe20000000c00 */
[----:B--2---:R-:W-:Y:S01]  /*5730*/  FFMA R36, R36, R44, R35 ;  /* 0x0000002c24247223 */ /* 0x004fe20000000023 */
[C---:B------:R-:W-:Y:S02]  /*5740*/  FFMA R17, R37.reuse, R41, R12 ;  /* 0x0000002925117223 */ /* 0x040fe4000000000c */
[----:B------:R-:W-:Y:S01]  /*5750*/  LDS.128 R32, [R10+0x1d0] ;  /* 0x0001d0000a207984 */ /* 0x000fe20000000c00 */
        /* <DEDUP_REMOVED lines=8> */
[-C--:B------:R-:W-:Y:S01]  /*57e0*/  FFMA R48, R52, R40.reuse, R21 ;  /* 0x0000002834307223 */ /* 0x080fe20000000015 */
[----:B------:R-:W1:Y:S01]  /*57f0*/  LDS.128 R16, [R10+0x3d0] ;  /* 0x0003d0000a107984 */ /* 0x000e620000000c00 */
[C---:B------:R-:W-:Y:S01]  /*5800*/  FFMA R40, R56.reuse, R40, R15 ;  /* 0x0000002838287223 */ /* 0x040fe2000000000f */
[----:B------:R-:W-:Y:S01]  /*5810*/  FFMA R44, R56, R44, R13 ;  /* 0x0000002c382c7223 */ /* 0x000fe2000000000d */
[C---:B------:R-:W-:Y:S01]  /*5820*/  FFMA R48, R53.reuse, R41, R48 ;  /* 0x0000002935307223 */ /* 0x040fe20000000030 */
[----:B------:R-:W2:Y:S01]  /*5830*/  LDS.128 R24, [R11+0x3d0] ;  /* 0x0003d0000b187984 */ /* 0x000ea20000000c00 */
[-C--:B------:R-:W-:Y:S01]  /*5840*/  FFMA R53, R53, R45.reuse, R12 ;  /* 0x0000002d35357223 */ /* 0x080fe2000000000c */
[C---:B------:R-:W-:Y:S01]  /*5850*/  FFMA R45, R57.reuse, R45, R44 ;  /* 0x0000002d392d7223 */ /* 0x040fe2000000002c */
[----:B------:R-:W-:Y:S01]  /*5860*/  FFMA R41, R57, R41, R40 ;  /* 0x0000002939297223 */ /* 0x000fe20000000028 */
[----:B------:R-:W3:Y:S01]  /*5870*/  LDS.128 R12, [R10+0x21d0] ;  /* 0x0021d0000a0c7984 */ /* 0x000ee20000000c00 */
[C---:B------:R-:W-:Y:S01]  /*5880*/  FFMA R57, R39.reuse, R43, R36 ;  /* 0x0000002b27397223 */ /* 0x040fe20000000024 */
[C---:B------:R-:W-:Y:S01]  /*5890*/  FFMA R36, R50.reuse, R42, R37 ;  /* 0x0000002a32247223 */ /* 0x040fe20000000025 */
[----:B------:R-:W-:Y:S01]  /*58a0*/  FFMA R39, R39, R47, R38 ;  /* 0x0000002f27277223 */ /* 0x000fe20000000026 */
[----:B------:R-:W4:Y:S01]  /*58b0*/  LDS.128 R20, [R10+0x23d0] ;  /* 0x0023d0000a147984 */ /* 0x000f220000000c00 */
[----:B------:R-:W-:Y:S01]  /*58c0*/  FFMA R50, R50, R46, R49 ;  /* 0x0000002e32327223 */ /* 0x000fe20000000031 */
[C---:B------:R-:W-:Y:S01]  /*58d0*/  FFMA R37, R51.reuse, R43, R36 ;  /* 0x0000002b33257223 */ /* 0x040fe20000000024 */
[C---:B------:R-:W-:Y:S01]  /*58e0*/  FFMA R48, R54.reuse, R42, R48 ;  /* 0x0000002a36307223 */ /* 0x040fe20000000030 */
[----:B------:R-:W1:Y:S01]  /*58f0*/  S2R R52, SR_TID.X ;  /* 0x0000000000347919 */ /* 0x000e620000002100 */
[----:B------:R-:W-:Y:S01]  /*5900*/  FFMA R51, R51, R47, R50 ;  /* 0x0000002f33337223 */ /* 0x000fe20000000032 */
[-C--:B------:R-:W-:Y:S01]  /*5910*/  FFMA R54, R54, R46.reuse, R53 ;  /* 0x0000002e36367223 */ /* 0x080fe20000000035 */
[C---:B------:R-:W-:Y:S01]  /*5920*/  FFMA R46, R58.reuse, R46, R45 ;  /* 0x0000002e3a2e7223 */ /* 0x040fe2000000002d */
[C---:B------:R-:W-:Y:S01]  /*5930*/  FFMA R49, R55.reuse, R43, R48 ;  /* 0x0000002b37317223 */ /* 0x040fe20000000030 */
[----:B------:R-:W-:Y:S01]  /*5940*/  FFMA R42, R58, R42, R41 ;  /* 0x0000002a3a2a7223 */ /* 0x000fe20000000029 */
[-C--:B------:R-:W-:Y:S01]  /*5950*/  FFMA R55, R55, R47.reuse, R54 ;  /* 0x0000002f37377223 */ /* 0x080fe20000000036 */
[----:B------:R-:W-:-:S02]  /*5960*/  FFMA R47, R59, R47, R46 ;  /* 0x0000002f3b2f7223 */ /* 0x000fc4000000002e */
[----:B------:R-:W-:Y:S01]  /*5970*/  FFMA R43, R59, R43, R42 ;  /* 0x0000002b3b2b7223 */ /* 0x000fe2000000002a */
[----:B-1----:R-:W-:Y:S01]  /*5980*/  FFMA R36, R16, R28, R57 ;  /* 0x0000001c10247223 */ /* 0x002fe20000000039 */
[----:B------:R-:W-:Y:S01]  /*5990*/  SHF.L.U32 R52, R52, 0x2, RZ ;  /* 0x0000000234347819 */ /* 0x000fe200000006ff */
[----:B------:R-:W-:Y:S01]  /*59a0*/  LDS.128 R56, [R10+0x1e0] ;  /* 0x0001e0000a387984 */ /* 0x000fe20000000c00 */
[----:B--2---:R-:W-:Y:S01]  /*59b0*/  FFMA R16, R16, R24, R39 ;  /* 0x0000001810107223 */ /* 0x004fe20000000027 */
[----:B------:R-:W-:-:S03]  /*59c0*/  FFMA R39, R17, R29, R36 ;  /* 0x0000001d11277223 */ /* 0x000fc60000000024 */
[-C--:B------:R-:W-:Y:S01]  /*59d0*/  FFMA R17, R17, R25.reuse, R16 ;  /* 0x0000001911117223 */ /* 0x080fe20000000010 */
[C---:B---3--:R-:W-:Y:S01]  /*59e0*/  FFMA R16, R12.reuse, R24, R51 ;  /* 0x000000180c107223 */ /* 0x048fe20000000033 */
[----:B------:R-:W-:Y:S01]  /*59f0*/  FFMA R36, R12, R28, R37 ;  /* 0x0000001c0c247223 */ /* 0x000fe20000000025 */
[C---:B------:R-:W-:Y:S01]  /*5a00*/  FFMA R12, R18.reuse, R30, R39 ;  /* 0x0000001e120c7223 */ /* 0x040fe20000000027 */
[----:B------:R-:W-:Y:S01]  /*5a10*/  FFMA R18, R18, R26, R17 ;  /* 0x0000001a12127223 */ /* 0x000fe20000000011 */
[C---:B------:R-:W-:Y:S01]  /*5a20*/  FFMA R17, R13.reuse, R25, R16 ;  /* 0x000000190d117223 */ /* 0x040fe20000000010 */
[-C--:B------:R-:W-:Y:S01]  /*5a30*/  FFMA R13, R13, R29.reuse, R36 ;  /* 0x0000001d0d0d7223 */ /* 0x080fe20000000024 */
[C---:B----4-:R-:W-:Y:S01]  /*5a40*/  FFMA R36, R20.reuse, R28, R49 ;  /* 0x0000001c14247223 */ /* 0x050fe20000000031 */
[-C--:B------:R-:W-:Y:S01]  /*5a50*/  FFMA R20, R20, R24.reuse, R55 ;  /* 0x0000001814147223 */ /* 0x080fe20000000037 */
[----:B------:R-:W-:Y:S01]  /*5a60*/  FFMA R24, R32, R24, R47 ;  /* 0x0000001820187223 */ /* 0x000fe2000000002f */
[C---:B------:R-:W-:Y:S01]  /*5a70*/  FFMA R16, R14.reuse, R26, R17 ;  /* 0x0000001a0e107223 */ /* 0x040fe20000000011 */
[----:B------:R-:W-:Y:S01]  /*5a80*/  LDS.128 R44, [R11+0x3e0] ;  /* 0x0003e0000b2c7984 */ /* 0x000fe20000000c00 */
[----:B------:R-:W-:Y:S01]  /*5a90*/  FFMA R14, R14, R30, R13 ;  /* 0x0000001e0e0e7223 */ /* 0x000fe2000000000d */
[C---:B------:R-:W-:Y:S01]  /*5aa0*/  FFMA R13, R21.reuse, R29, R36 ;  /* 0x0000001d150d7223 */ /* 0x040fe20000000024 */
[----:B------:R-:W-:Y:S01]  /*5ab0*/  FFMA R28, R32, R28, R43 ;  /* 0x0000001c201c7223 */ /* 0x000fe2000000002b */
[----:B------:R-:W1:Y:S01]  /*5ac0*/  LDS.128 R48, [R10+0x21e0] ;  /* 0x0021e0000a307984 */ /* 0x000e620000000c00 */
[----:B------:R-:W-:Y:S01]  /*5ad0*/  LOP3.LUT R17, R52, 0x7c, RZ, 0xc0, !PT ;  /* 0x0000007c34117812 */ /* 0x000fe200078ec0ff */
[----:B------:R-:W-:Y:S01]  /*5ae0*/  FFMA R21, R21, R25, R20 ;  /* 0x0000001915157223 */ /* 0x000fe20000000014 */
[----:B------:R-:W-:Y:S01]  /*5af0*/  FFMA R29, R33, R29, R28 ;  /* 0x0000001d211d7223 */ /* 0x000fe2000000001c */
[----:B------:R-:W-:Y:S01]  /*5b00*/  LDS.128 R36, [R10+0x3e0] ;  /* 0x0003e0000a247984 */ /* 0x000fe20000000c00 */
[----:B------:R-:W-:Y:S01]  /*5b10*/  ISETP.GE.U32.AND P1, PT, R17, 0x30, PT ;  /* 0x000000301100780c */ /* 0x000fe20003f26070 */
[C---:B------:R-:W-:Y:S01]  /*5b20*/  FFMA R20, R22.reuse, R26, R21 ;  /* 0x0000001a16147223 */ /* 0x040fe20000000015 */
[-C--:B------:R-:W-:Y:S01]  /*5b30*/  FFMA R22, R22, R30.reuse, R13 ;  /* 0x0000001e16167223 */ /* 0x080fe2000000000d */
[----:B------:R-:W2:Y:S01]  /*5b40*/  LDS.128 R40, [R11+0x1e0] ;  /* 0x0001e0000b287984 */ /* 0x000ea20000000c00 */
[----:B------:R-:W-:Y:S01]  /*5b50*/  SEL R13, RZ, 0x10, P1 ;  /* 0x00000010ff0d7807 */ /* 0x000fe20000800000 */
[----:B------:R-:W-:Y:S01]  /*5b60*/  FFMA R21, R15, R31, R14 ;  /* 0x0000001f0f157223 */ /* 0x000fe2000000000e */
[----:B------:R-:W-:Y:S01]  /*5b70*/  FFMA R25, R33, R25, R24 ;  /* 0x0000001921197223 */ /* 0x000fe20000000018 */
[----:B------:R-:W3:Y:S01]  /*5b80*/  LDS.128 R52, [R10+0x23e0] ;  /* 0x0023e0000a347984 */ /* 0x000ee20000000c00 */
[----:B------:R-:W-:Y:S01]  /*5b90*/  SEL R13, R13, RZ, P0 ;  /* 0x000000ff0d0d7207 */ /* 0x000fe20000000000 */
[----:B------:R-:W-:Y:S01]  /*5ba0*/  FFMA R15, R15, R27, R16 ;  /* 0x0000001b0f0f7223 */ /* 0x000fe20000000010 */
[C---:B------:R-:W-:Y:S01]  /*5bb0*/  FFMA R30, R34.reuse, R30, R29 ;  /* 0x0000001e221e7223 */ /* 0x040fe2000000001d */
[----:B------:R-:W-:Y:S01]  /*5bc0*/  FFMA R17, R19, R31, R12 ;  /* 0x0000001f13117223 */ /* 0x000fe2000000000c */
[----:B------:R-:W-:Y:S01]  /*5bd0*/  ISETP.NE.U32.AND P1, PT, R13, RZ, PT ;  /* 0x000000ff0d00720c */ /* 0x000fe20003f25070 */
[----:B------:R-:W-:Y:S01]  /*5be0*/  FFMA R26, R34, R26, R25 ;  /* 0x0000001a221a7223 */ /* 0x000fe20000000019 */
[----:B------:R-:W-:Y:S01]  /*5bf0*/  FFMA R19, R19, R27, R18 ;  /* 0x0000001b13137223 */ /* 0x000fe20000000012 */
[C---:B------:R-:W-:Y:S01]  /*5c00*/  FFMA R13, R23.reuse, R31, R22 ;  /* 0x0000001f170d7223 */ /* 0x040fe20000000016 */
[----:B------:R-:W-:Y:S01]  /*5c10*/  FFMA R23, R23, R27, R20 ;  /* 0x0000001b17177223 */ /* 0x000fe20000000014 */
[C---:B------:R-:W-:Y:S01]  /*5c20*/  FFMA R31, R35.reuse, R31, R30 ;  /* 0x0000001f231f7223 */ /* 0x040fe2000000001e */
[----:B------:R-:W-:-:S02]  /*5c30*/  FFMA R27, R35, R27, R26 ;  /* 0x0000001b231b7223 */ /* 0x000fc4000000001a */
[----:B------:R-:W-:Y:S01]  /*5c40*/  LDS.128 R32, [R11+0x3f0] ;  /* 0x0003f0000b207984 */ /* 0x000fe20000000c00 */
[----:B-1----:R-:W-:Y:S01]  /*5c50*/  FFMA R12, R48, R44, R15 ;  /* 0x0000002c300c7223 */ /* 0x002fe2000000000f */
[C---:B--2---:R-:W-:Y:S01]  /*5c60*/  FFMA R14, R36.reuse, R40, R17 ;  /* 0x00000028240e7223 */ /* 0x044fe20000000011 */
[----:B------:R-:W-:Y:S02]  /*5c70*/  FFMA R36, R36, R44, R19 ;  /* 0x0000002c24247223 */ /* 0x000fe40000000013 */
[----:B------:R-:W-:Y:S01]  /*5c80*/  FFMA R17, R49, R45, R12 ;  /* 0x0000002d31117223 */ /* 0x000fe2000000000c */
[----:B------:R-:W-:Y:S01]  /*5c90*/  FFMA R48, R48, R40, R21 ;  /* 0x0000002830307223 */ /* 0x000fe20000000015 */
[C---:B---3--:R-:W-:Y:S01]  /*5ca0*/  FFMA R12, R52.reuse, R44, R23 ;  /* 0x0000002c340c7223 */ /* 0x048fe20000000017 */
[-C--:B------:R-:W-:Y:S01]  /*5cb0*/  FFMA R52, R52, R40.reuse, R13 ;  /* 0x0000002834347223 */ /* 0x080fe2000000000d */
[C---:B------:R-:W-:Y:S01]  /*5cc0*/  FFMA R15, R37.reuse, R41, R14 ;  /* 0x00000029250f7223 */ /* 0x040fe2000000000e */
[C---:B------:R-:W-:Y:S01]  /*5cd0*/  FFMA R40, R56.reuse, R40, R31 ;  /* 0x0000002838287223 */ /* 0x040fe2000000001f */
[-C--:B------:R-:W-:Y:S01]  /*5ce0*/  FFMA R37, R37, R45.reuse, R36 ;  /* 0x0000002d25257223 */ /* 0x080fe20000000024 */
[----:B------:R-:W-:Y:S01]  /*5cf0*/  FFMA R44, R56, R44, R27 ;  /* 0x0000002c382c7223 */ /* 0x000fe2000000001b */
[----:B------:R-:W-:Y:S01]  /*5d00*/  FFMA R13, R53, R45, R12 ;  /* 0x0000002d350d7223 */ /* 0x000fe2000000000c */
[-C--:B------:R-:W-:Y:S01]  /*5d10*/  FFMA R49, R49, R41.reuse, R48 ;  /* 0x0000002931317223 */ /* 0x080fe20000000030 */
[-C--:B------:R-:W-:Y:S01]  /*5d20*/  FFMA R53, R53, R41.reuse, R52 ;  /* 0x0000002935357223 */ /* 0x080fe20000000034 */
[C---:B------:R-:W-:Y:S01]  /*5d30*/  FFMA R36, R38.reuse, R42, R15 ;  /* 0x0000002a26247223 */ /* 0x040fe2000000000f */
[C---:B------:R-:W-:Y:S01]  /*5d40*/  FFMA R41, R57.reuse, R41, R40 ;  /* 0x0000002939297223 */ /* 0x040fe20000000028 */
[-C--:B------:R-:W-:Y:S01]  /*5d50*/  FFMA R38, R38, R46.reuse, R37 ;  /* 0x0000002e26267223 */ /* 0x080fe20000000025 */
[----:B------:R-:W-:Y:S01]  /*5d60*/  FFMA R45, R57, R45, R44 ;  /* 0x0000002d392d7223 */ /* 0x000fe2000000002c */
[----:B------:R-:W-:Y:S01]  /*5d70*/  IADD3 R40, P2, R61, UR4, RZ ;  /* 0x000000043d287c10 */ /* 0x000fe2000ff5e0ff */
[-C--:B------:R-:W-:Y:S01]  /*5d80*/  FFMA R37, R50, R46.reuse, R17 ;  /* 0x0000002e32257223 */ /* 0x080fe20000000011 */
[----:B------:R-:W-:Y:S01]  /*5d90*/  FFMA R44, R54, R46, R13 ;  /* 0x0000002e362c7223 */ /* 0x000fe2000000000d */
[-C--:B------:R-:W-:Y:S01]  /*5da0*/  FFMA R50, R50, R42.reuse, R49 ;  /* 0x0000002a32327223 */ /* 0x080fe20000000031 */
[-C--:B------:R-:W-:Y:S01]  /*5db0*/  FFMA R54, R54, R42.reuse, R53 ;  /* 0x0000002a36367223 */ /* 0x080fe20000000035 */
[----:B------:R-:W-:Y:S01]  /*5dc0*/  FFMA R42, R58, R42, R41 ;  /* 0x0000002a3a2a7223 */ /* 0x000fe20000000029 */
[----:B------:R-:W-:Y:S01]  /*5dd0*/  IADD3.X R41, R60, UR5, RZ, P2, !PT ;  /* 0x000000053c297c10 */ /* 0x000fe200097fe4ff */
[----:B------:R-:W-:Y:S01]  /*5de0*/  LDS.128 R28, [R10+0x3f0] ;  /* 0x0003f0000a1c7984 */ /* 0x000fe20000000c00 */
[----:B------:R-:W-:Y:S01]  /*5df0*/  FFMA R46, R58, R46, R45 ;  /* 0x0000002e3a2e7223 */ /* 0x000fe2000000002d */
[----:B------:R-:W-:Y:S01]  /*5e00*/  FFMA R45, R39, R47, R38 ;  /* 0x0000002f272d7223 */ /* 0x000fe20000000026 */
[----:B------:R-:W-:Y:S01]  /*5e10*/  IADD3 R38, P3, R91, UR4, RZ ;  /* 0x000000045b267c10 */ /* 0x000fe2000ff7e0ff */
[----:B------:R-:W-:Y:S01]  /*5e20*/  LDS.128 R24, [R10+0x21f0] ;  /* 0x0021f0000a187984 */ /* 0x000fe20000000c00 */
[C---:B------:R-:W-:Y:S01]  /*5e30*/  FFMA R53, R51.reuse, R43, R50 ;  /* 0x0000002b33357223 */ /* 0x040fe20000000032 */
[----:B------:R-:W-:Y:S01]  /*5e40*/  FFMA R51, R51, R47, R37 ;  /* 0x0000002f33337223 */ /* 0x000fe20000000025 */
[C---:B------:R-:W-:Y:S01]  /*5e50*/  FFMA R49, R55.reuse, R43, R54 ;  /* 0x0000002b37317223 */ /* 0x040fe20000000036 */
[----:B------:R-:W-:Y:S01]  /*5e60*/  LDS.128 R20, [R10+0x23f0] ;  /* 0x0023f0000a147984 */ /* 0x000fe20000000c00 */
[-C--:B------:R-:W-:Y:S01]  /*5e70*/  FFMA R55, R55, R47.reuse, R44 ;  /* 0x0000002f37377223 */ /* 0x080fe2000000002c */
[----:B------:R-:W-:-:S02]  /*5e80*/  FFMA R47, R59, R47, R46 ;  /* 0x0000002f3b2f7223 */ /* 0x000fc4000000002e */
[----:B------:R-:W-:Y:S04]  /*5e90*/  LDS.128 R12, [R10+0x1f0] ;  /* 0x0001f0000a0c7984 */ /* 0x000fe80000000c00 */
[----:B------:R-:W1:Y:S04]  /*5ea0*/  LDS.128 R16, [R11+0x1f0] ;  /* 0x0001f0000b107984 */ /* 0x000e680000000c00 */
[----:B------:R-:W-:Y:S06]  /*5eb0*/  BAR.SYNC 0x0 ;  /* 0x0000000000007b1d */ /* 0x000fec0000000000 */
[----:B------:R-:W-:Y:S01]  /*5ec0*/  @!PT LDS RZ, [RZ] ;  /* 0x00000000fffff984 */ /* 0x000fe20000000800 */
[----:B------:R-:W-:Y:S01]  /*5ed0*/  @!PT LDS RZ, [RZ] ;  /* 0x00000000fffff984 */ /* 0x000fe20000000800 */
[----:B------:R-:W-:Y:S01]  /*5ee0*/  @!PT LDS RZ, [RZ] ;  /* 0x00000000fffff984 */ /* 0x000fe20000000800 */
[----:B------:R2:W-:Y:S01]  /*5ef0*/  LDGSTS.E.BYPASS.128 [R8], [R40.64], P1 ;  /* 0x0000000028087fae */ /* 0x0005e20008901c46 */
[-C--:B------:R-:W-:Y:S01]  /*5f00*/  FFMA R11, R39, R43.reuse, R36 ;  /* 0x0000002b270b7223 */ /* 0x080fe20000000024 */
[----:B------:R-:W-:Y:S01]  /*5f10*/  IADD3.X R39, R90, UR5, RZ, P3, !PT ;  /* 0x000000055a277c10 */ /* 0x000fe20009ffe4ff */
[----:B------:R-:W-:Y:S01]  /*5f20*/  FFMA R43, R59, R43, R42 ;  /* 0x0000002b3b2b7223 */ /* 0x000fe2000000002a */
[----:B--2---:R-:W-:-:S04]  /*5f30*/  IADD3 R40, P2, R63, UR4, RZ ;  /* 0x000000043f287c10 */ /* 0x004fc8000ff5e0ff */
[----:B------:R-:W-:-:S05]  /*5f40*/  IADD3.X R41, R62, UR5, RZ, P2, !PT ;  /* 0x000000053e297c10 */ /* 0x000fca00097fe4ff */
[----:B------:R2:W-:Y:S01]  /*5f50*/  LDGSTS.E.BYPASS.128 [R0], [R40.64], P1 ;  /* 0x0000000028007fae */ /* 0x0005e20008901c46 */
[----:B-1----:R-:W-:Y:S01]  /*5f60*/  FFMA R42, R28, R16, R11 ;  /* 0x000000101c2a7223 */ /* 0x002fe2000000000b */
[----:B--2---:R-:W-:-:S03]  /*5f70*/  IADD3 R40, P2, R65, UR4, RZ ;  /* 0x0000000441287c10 */ /* 0x004fc6000ff5e0ff */
[----:B------:R-:W-:Y:S01]  /*5f80*/  FFMA R11, R29, R17, R42 ;  /* 0x000000111d0b7223 */ /* 0x000fe2000000002a */
[----:B------:R-:W-:-:S05]  /*5f90*/  IADD3.X R41, R64, UR5, RZ, P2, !PT ;  /* 0x0000000540297c10 */ /* 0x000fca00097fe4ff */
[----:B------:R1:W-:Y:S02]  /*5fa0*/  LDGSTS.E.BYPASS.128 [R2], [R40.64], P1 ;  /* 0x0000000028027fae */ /* 0x0003e40008901c46 */
[----:B-1----:R-:W-:-:S04]  /*5fb0*/  IADD3 R40, P2, R67, UR4, RZ ;  /* 0x0000000443287c10 */ /* 0x002fc8000ff5e0ff */
        /* <DEDUP_REMOVED lines=13> */
[----:B------:R1:W-:Y:S04]  /*6090*/  LDGSTS.E.BYPASS.128 [R7], [R40.64], P1 ;  /* 0x0000000028077fae */ /* 0x0003e80008901c46 */
[----:B------:R-:W0:Y:S01]  /*60a0*/  LDGDEPBAR ;  /* 0x00000000000079af */ /* 0x000e220000000000 */
[----:B-1----:R-:W-:-:S04]  /*60b0*/  IADD3 R40, P2, R77, UR4, RZ ;  /* 0x000000044d287c10 */ /* 0x002fc8000ff5e0ff */
[----:B------:R-:W-:-:S05]  /*60c0*/  IADD3.X R41, R76, UR5, RZ, P2, !PT ;  /* 0x000000054c297c10 */ /* 0x000fca00097fe4ff */
[----:B------:R1:W-:Y:S02]  /*60d0*/  LDGSTS.E.BYPASS.128 [R8+0x4000], [R40.64], P1 ;  /* 0x0400000028087fae */ /* 0x0003e40008901c46 */
        /* <DEDUP_REMOVED lines=13> */
[----:B------:R-:W-:Y:S02]  /*61b0*/  IADD3.X R41, R86, UR5, RZ, P2, !PT ;  /* 0x0000000556297c10 */ /* 0x000fe400097fe4ff */
[----:B------:R-:W-:Y:S01]  /*61c0*/  IADD3 R36, P2, R89, UR4, RZ ;  /* 0x0000000459247c10 */ /* 0x000fe2000ff5e0ff */
[----:B------:R-:W-:Y:S02]  /*61d0*/  UIADD3 UR4, UP0, UR4, 0x200, URZ ;  /* 0x0000020004047890 */ /* 0x000fe4000ff1e03f */
[----:B------:R1:W-:Y:S01]  /*61e0*/  LDGSTS.E.BYPASS.128 [R5+0x4000], [R40.64], P1 ;  /* 0x0400000028057fae */ /* 0x0003e20008901c46 */
[----:B------:R-:W-:Y:S01]  /*61f0*/  IADD3.X R37, R88, UR5, RZ, P2, !PT ;  /* 0x0000000558257c10 */ /* 0x000fe200097fe4ff */
[----:B------:R-:W-:-:S04]  /*6200*/  UIADD3.X UR5, URZ, UR5, URZ, UP0, !UPT ;  /* 0x000000053f057290 */ /* 0x000fc800087fe43f */
[----:B------:R2:W-:Y:S04]  /*6210*/  LDGSTS.E.BYPASS.128 [R6+0x4000], [R36.64], P1 ;  /* 0x0400000024067fae */ /* 0x0005e80008901c46 */
[----:B------:R3:W-:Y:S01]  /*6220*/  LDGSTS.E.BYPASS.128 [R7+0x4000], [R38.64], P1 ;  /* 0x0400000026077fae */ /* 0x0007e20008901c46 */
[----:B------:R-:W-:Y:S01]  /*6230*/  PLOP3.LUT P1, PT, P0, PT, PT, 0x80, 0x0 ;  /* 0x000000000000781c */ /* 0x000fe2000072f070 */
[----:B-1----:R-:W-:Y:S01]  /*6240*/  FFMA R40, R28, R32, R45 ;  /* 0x000000201c287223 */ /* 0x002fe2000000002d */
[C---:B------:R-:W-:Y:S01]  /*6250*/  FFMA R28, R24.reuse, R16, R53 ;  /* 0x00000010181c7223 */ /* 0x040fe20000000035 */
[----:B------:R-:W0:Y:S01]  /*6260*/  LDGDEPBAR ;  /* 0x00000000000079af */ /* 0x000e220000000000 */
[----:B------:R-:W-:Y:S01]  /*6270*/  FFMA R24, R24, R32, R51 ;  /* 0x0000002018187223 */ /* 0x000fe20000000033 */
[----:B------:R-:W-:Y:S01]  /*6280*/  FFMA R29, R29, R33, R40 ;  /* 0x000000211d1d7223 */ /* 0x000fe20000000028 */
[C---:B------:R-:W-:Y:S01]  /*6290*/  FFMA R41, R25.reuse, R17, R28 ;  /* 0x0000001119297223 */ /* 0x040fe2000000001c */
[----:B------:R-:W-:Y:S01]  /*62a0*/  PLOP3.LUT P0, PT, PT, PT, PT, 0x8, 0x0 ;  /* 0x000000000000781c */ /* 0x000fe20003f0e170 */
[----:B------:R-:W-:Y:S01]  /*62b0*/  FFMA R25, R25, R33, R24 ;  /* 0x0000002119197223 */ /* 0x000fe20000000018 */
[C---:B------:R-:W-:Y:S01]  /*62c0*/  FFMA R24, R30.reuse, R18, R11 ;  /* 0x000000121e187223 */ /* 0x040fe2000000000b */
[----:B--2---:R-:W-:Y:S01]  /*62d0*/  FFMA R36, R30, R34, R29 ;  /* 0x000000221e247223 */ /* 0x004fe2000000001d */
[C---:B------:R-:W-:Y:S01]  /*62e0*/  FFMA R30, R26.reuse, R18, R41 ;  /* 0x000000121a1e7223 */ /* 0x040fe20000000029 */
[----:B------:R-:W-:Y:S01]  /*62f0*/  FFMA R28, R26, R34, R25 ;  /* 0x000000221a1c7223 */ /* 0x000fe20000000019 */
        /* <DEDUP_REMOVED lines=14> */
[----:B------:R-:W-:Y:S01]  /*63e0*/  FFMA R34, R14, R34, R33 ;  /* 0x000000220e227223 */ /* 0x000fe20000000021 */
[----:B------:R-:W-:-:S04]  /*63f0*/  DEPBAR.LE SB0, 0x0 ;  /* 0x000080000000791a */ /* 0x000fc80000000000 */
[----:B------:R-:W-:Y:S01]  /*6400*/  FFMA R14, R14, R18, R13 ;  /* 0x000000120e0e7223 */ /* 0x000fe2000000000d */
[C---:B------:R-:W-:Y:S01]  /*6410*/  FFMA R22, R23.reuse, R19, R22 ;  /* 0x0000001317167223 */ /* 0x040fe20000000016 */
[-C--:B------:R-:W-:Y:S01]  /*6420*/  FFMA R23, R23, R35.reuse, R16 ;  /* 0x0000002317177223 */ /* 0x080fe20000000010 */
[C---:B------:R-:W-:Y:S01]  /*6430*/  FFMA R21, R15.reuse, R35, R34 ;  /* 0x000000230f157223 */ /* 0x040fe20000000022 */
[----:B------:R-:W-:Y:S01]  /*6440*/  FFMA R20, R15, R19, R14 ;  /* 0x000000130f147223 */ /* 0x000fe2000000000e */
[----:B------:R-:W-:Y:S06]  /*6450*/  BAR.SYNC 0x0 ;  /* 0x0000000000007b1d */ /* 0x000fec0000000000 */
[----:B---3--:R-:W-:Y:S01]  /*6460*/  @!P1 CALL.REL.NOINC `(.L_x_0) ;  /* 0x0000001000009944 */ /* 0x008fe20003c00000 */
[----:B------:R-:W-:Y:S05]  /*6470*/  BRA `(.L_x_1) ;  /* 0xffffaf9000007947 */ /* 0x000fea000383ffff */
.L_x_0:
[----:B------:R-:W1:Y:S01]  /*6480*/  S2R R0, SR_TID.X ;  /* 0x0000000000007919 */ /* 0x000e620000002100 */
[----:B------:R-:W-:-:S04]  /*6490*/  DEPBAR.LE SB0, 0x0 ;  /* 0x000080000000791a */ /* 0x000fc80000000000 */
[----:B------:R-:W2:Y:S01]  /*64a0*/  S2R R48, SR_TID.X ;  /* 0x0000000000307919 */ /* 0x000ea20000002100 */
[----:B------:R-:W-:Y:S01]  /*64b0*/  ULDC UR4, c[0x0][0x178] ;  /* 0x00005e0000047ab9 */ /* 0x000fe20000000800 */
[----:B------:R-:W-:Y:S01]  /*64c0*/  MOV R11, 0x4 ;  /* 0x00000004000b7802 */ /* 0x000fe20000000f00 */
[----:B------:R-:W-:Y:S01]  /*64d0*/  UIMAD UR4, UR4, 0x32, URZ ;  /* 0x00000032040478a4 */ /* 0x000fe2000f8e023f */
[--C-:B-1----:R-:W-:Y:S02]  /*64e0*/  SHF.R.U32.HI R2, RZ, 0x3, R0.reuse ;  /* 0x00000003ff027819 */ /* 0x102fe40000011600 */
[----:B------:R-:W-:Y:S02]  /*64f0*/  SHF.R.U32.HI R3, RZ, 0x3, R0 ;  /* 0x00000003ff037819 */ /* 0x000fe40000011600 */
[----:B------:R-:W-:Y:S02]  /*6500*/  LOP3.LUT R0, R2, 0xe, RZ, 0xc0, !PT ;  /* 0x0000000e02007812 */ /* 0x000fe400078ec0ff */
[----:B--2---:R-:W-:-:S02]  /*6510*/  SHF.L.U32 R48, R48, 0x2, RZ ;  /* 0x0000000230307819 */ /* 0x004fc400000006ff */
[----:B------:R-:W-:Y:S01]  /*6520*/  SGXT.U32 R3, R3, 0x4 ;  /* 0x000000040303781a */ /* 0x000fe20000000000 */
[----:B------:R-:W-:Y:S01]  /*6530*/  IMAD R9, R0, 0x24, R9 ;  /* 0x0000002400097824 */ /* 0x000fe200078e0209 */
[----:B------:R-:W-:Y:S01]  /*6540*/  LOP3.LUT R0, R48, 0x1c, RZ, 0xc0, !PT ;  /* 0x0000001c30007812 */ /* 0x000fe200078ec0ff */
[----:B------:R-:W-:Y:S06]  /*6550*/  BAR.SYNC 0x0 ;  /* 0x0000000000007b1d */ /* 0x000fec0000000000 */
[----:B------:R-:W-:Y:S01]  /*6560*/  IMAD R4, R3, 0x24, R0 ;  /* 0x0000002403047824 */ /* 0x000fe200078e0200 */
[----:B------:R-:W-:Y:S01]  /*6570*/  STS.64 [R9.X4], R20 ;  /* 0x0000001409007388 */ /* 0x000fe20000004a00 */
[----:B------:R-:W-:-:S02]  /*6580*/  LOP3.LUT R92, R92, 0x1c, R48, 0xf8, !PT ;  /* 0x0000001c5c5c7812 */ /* 0x000fc400078ef830 */
[C---:B------:R-:W-:Y:S01]  /*6590*/  LOP3.LUT R0, R93.reuse, 0x10, RZ, 0xfc, !PT ;  /* 0x000000105d007812 */ /* 0x040fe200078efcff */
[----:B------:R-:W-:Y:S04]  /*65a0*/  STS.64 [R9.X4+0x90], R24 ;  /* 0x0000901809007388 */ /* 0x000fe80000004a00 */
[----:B------:R-:W-:Y:S06]  /*65b0*/  BAR.SYNC 0x0 ;  /* 0x0000000000007b1d */ /* 0x000fec0000000000 */
[----:B------:R-:W1:Y:S04]  /*65c0*/  LDS.128 R12, [R4.X4] ;  /* 0x00000000040c7984 */ /* 0x000e680000004c00 */
[----:B------:R-:W-:Y:S06]  /*65d0*/  BAR.SYNC 0x0 ;  /* 0x0000000000007b1d */ /* 0x000fec0000000000 */
[----:B------:R-:W-:Y:S01]  /*65e0*/  ISETP.GE.AND P0, PT, R92, 0xb0, PT ;  /* 0x000000b05c00780c */ /* 0x000fe20003f06270 */
[C---:B------:R-:W-:Y:S01]  /*65f0*/  IMAD R92, R93.reuse, 0xb0, R92 ;  /* 0x000000b05d5c7824 */ /* 0x040fe200078e025c */
[----:B------:R-:W-:Y:S02]  /*6600*/  STS.64 [R9.X4], R26 ;  /* 0x0000001a09007388 */ /* 0x000fe40000004a00 */
[----:B------:R-:W-:Y:S01]  /*6610*/  ISETP.LT.AND P1, PT, R93, UR4, !P0 ;  /* 0x000000045d007c0c */ /* 0x000fe2000c721270 */
[----:B------:R-:W-:Y:S01]  /*6620*/  IMAD.WIDE R2, R92, R11, c[0x0][0x170] ;  /* 0x00005c005c027625 */ /* 0x000fe200078e020b */
[----:B------:R-:W-:Y:S01]  /*6630*/  ISETP.LT.AND P0, PT, R0, UR4, !P0 ;  /* 0x0000000400007c0c */ /* 0x000fe2000c701270 */
[----:B------:R-:W-:Y:S04]  /*6640*/  STS.64 [R9.X4+0x90], R22 ;  /* 0x0000901609007388 */ /* 0x000fe80000004a00 */
[----:B------:R-:W-:Y:S06]  /*6650*/  BAR.SYNC 0x0 ;  /* 0x0000000000007b1d */ /* 0x000fec0000000000 */
[----:B-1----:R1:W-:Y:S02]  /*6660*/  @P1 STG.E.128 [R2.64], R12 ;  /* 0x0000000c02001986 */ /* 0x0023e4000c101d06 */
[----:B------:R-:W-:Y:S05]  /*6670*/  @!P0 EXIT ;  /* 0x000000000000894d */ /* 0x000fea0003800000 */
[----:B------:R-:W2:Y:S01]  /*6680*/  LDS.128 R4, [R4.X4] ;  /* 0x0000000004047984 */ /* 0x000ea20000004c00 */
[----:B-1----:R-:W-:-:S05]  /*6690*/  IADD3 R2, R92, 0xb00, RZ ;  /* 0x00000b005c027810 */ /* 0x002fca0007ffe0ff */
[----:B------:R-:W-:-:S05]  /*66a0*/  IMAD.WIDE R2, R2, R11, c[0x0][0x170] ;  /* 0x00005c0002027625 */ /* 0x000fca00078e020b */
[----:B--2---:R-:W-:Y:S01]  /*66b0*/  STG.E.128 [R2.64], R4 ;  /* 0x0000000402007986 */ /* 0x004fe2000c101d06 */
[----:B------:R-:W-:Y:S05]  /*66c0*/  EXIT ;  /* 0x000000000000794d */ /* 0x000fea0003800000 */
.L_x_2:
[----:B------:R-:W-:-:S00]  /*66d0*/  BRA `(.L_x_2) ;  /* 0xfffffff000007947 */ /* 0x000fc0000383ffff */
[----:B------:R-:W-:-:S00]  /*66e0*/  NOP ;  /* 0x0000000000007918 */ /* 0x000fc00000000000 */
        /* <DEDUP_REMOVED lines=9> */
.L_x_3:


//--------------------- .nv.shared.triton_mm      --------------------------
	.section	.nv.shared.triton_mm,"aw",@nobits
	.align	16
